	.target	sm_90a

	.elftype	@"ET_EXEC"


//--------------------- .note.nv.tkinfo           --------------------------
	.section	.note.nv.tkinfo,"",@"SHT_NOTE"
	.sectionflags	@"SHF_NOTE_NV_TKINFO"
	.tkinfo
        /*0018*/ 	.word	0x00000002
        /*0030*/ 	.string	""
        /*0030*/ 	.string	"ptxas"
        /*0030*/ 	.string	"Cuda compilation tools, release 13.0, V13.0.88"
        /*0030*/ 	.string	"Build cuda_13.0.r13.0/compiler.36424714_0"
        /*0030*/ 	.string	"-arch sm_90a -m 64 "



//--------------------- .note.nv.cuinfo           --------------------------
	.section	.note.nv.cuinfo,"",@"SHT_NOTE"
	.sectionflags	@"SHF_NOTE_NV_CUINFO"
        /*0018*/ 	.short	0x0002
        /*001a*/ 	.short	0x005a
        /*001c*/ 	.short	0x0082
	.zero		2


//--------------------- .nv.info                  --------------------------
	.section	.nv.info,"",@"SHT_CUDA_INFO"
	.align	4


	//----- nvinfo : EIATTR_REGCOUNT
	.align		4
        /*0000*/ 	.byte	0x04, 0x2f
        /*0002*/ 	.short	(.L_15 - .L_14)
	.align		4
.L_14:
        /*0004*/ 	.word	index@(_ZN7cutlass13device_kernelINS_4gemm6kernel13GemmUniversalIN4cute5tupleIJiiiiEEENS1_10collective13CollectiveMmaINS1_34MainloopSm90TmaGmmaWarpSpecializedILi8ENS5_IJNS4_1CILi1EEESB_SB_EEENS1_35KernelTmaWarpSpecializedCooperativeEEENS5_IJNSA_ILi192EEENSA_ILi256EEENSA_ILi32EEEEEENS_10bfloat16_tENS5_IJlSB_lEEESJ_SK_NS4_8TiledMMAINS4_8MMA_AtomIJNS4_4SM904GMMA28MMA_64x256x16_F32BF16BF16_SSILNSO_5MajorE0ELSQ_0ELNSO_7ScaleInE1ELSR_1EEEEEENS4_6LayoutINS5_IJNSA_ILi2EEESB_SB_EEENS5_IJSB_NSA_ILi0EEESX_EEEEENS5_IJNS4_10UnderscoreES10_S10_EEEEENS4_13SM90_TMA_LOADENS4_14ComposedLayoutINS4_7SwizzleILi2ELi4ELi3EEENS4_18smem_ptr_flag_bitsILi16EEENSU_INS5_IJNSA_ILi8EEESH_EEENS5_IJSH_SB_EEEEEEEvNS4_8identityES13_S1D_vS1E_EENS_8epilogue10collective6detail29Sm90TmaWarpSpecializedAdapterINS1H_15DefaultEpilogueISJ_SK_SK_NS1G_6thread17LinearCombinationISJ_Li1EffLNS1L_9ScaleType4KindE0ELNS_15FloatRoundStyleE2ESJ_EENS1_15EpilogueDefaultEEEEEvvEEEEvNT_6ParamsE)
        /*0008*/ 	.word	0x000000a8


	//----- nvinfo : EIATTR_FRAME_SIZE
	.align		4
.L_15:
        /*000c*/ 	.byte	0x04, 0x11
        /*000e*/ 	.short	(.L_17 - .L_16)
	.align		4
.L_16:
        /*0010*/ 	.word	index@(_ZN7cutlass13device_kernelINS_4gemm6kernel13GemmUniversalIN4cute5tupleIJiiiiEEENS1_10collective13CollectiveMmaINS1_34MainloopSm90TmaGmmaWarpSpecializedILi8ENS5_IJNS4_1CILi1EEESB_SB_EEENS1_35KernelTmaWarpSpecializedCooperativeEEENS5_IJNSA_ILi192EEENSA_ILi256EEENSA_ILi32EEEEEENS_10bfloat16_tENS5_IJlSB_lEEESJ_SK_NS4_8TiledMMAINS4_8MMA_AtomIJNS4_4SM904GMMA28MMA_64x256x16_F32BF16BF16_SSILNSO_5MajorE0ELSQ_0ELNSO_7ScaleInE1ELSR_1EEEEEENS4_6LayoutINS5_IJNSA_ILi2EEESB_SB_EEENS5_IJSB_NSA_ILi0EEESX_EEEEENS5_IJNS4_10UnderscoreES10_S10_EEEEENS4_13SM90_TMA_LOADENS4_14ComposedLayoutINS4_7SwizzleILi2ELi4ELi3EEENS4_18smem_ptr_flag_bitsILi16EEENSU_INS5_IJNSA_ILi8EEESH_EEENS5_IJSH_SB_EEEEEEEvNS4_8identityES13_S1D_vS1E_EENS_8epilogue10collective6detail29Sm90TmaWarpSpecializedAdapterINS1H_15DefaultEpilogueISJ_SK_SK_NS1G_6thread17LinearCombinationISJ_Li1EffLNS1L_9ScaleType4KindE0ELNS_15FloatRoundStyleE2ESJ_EENS1_15EpilogueDefaultEEEEEvvEEEEvNT_6ParamsE)
        /*0014*/ 	.word	0x000004e0


	//----- nvinfo : EIATTR_MIN_STACK_SIZE
	.align		4
.L_17:
        /*0018*/ 	.byte	0x04, 0x12
        /*001a*/ 	.short	(.L_19 - .L_18)
	.align		4
.L_18:
        /*001c*/ 	.word	index@(_ZN7cutlass13device_kernelINS_4gemm6kernel13GemmUniversalIN4cute5tupleIJiiiiEEENS1_10collective13CollectiveMmaINS1_34MainloopSm90TmaGmmaWarpSpecializedILi8ENS5_IJNS4_1CILi1EEESB_SB_EEENS1_35KernelTmaWarpSpecializedCooperativeEEENS5_IJNSA_ILi192EEENSA_ILi256EEENSA_ILi32EEEEEENS_10bfloat16_tENS5_IJlSB_lEEESJ_SK_NS4_8TiledMMAINS4_8MMA_AtomIJNS4_4SM904GMMA28MMA_64x256x16_F32BF16BF16_SSILNSO_5MajorE0ELSQ_0ELNSO_7ScaleInE1ELSR_1EEEEEENS4_6LayoutINS5_IJNSA_ILi2EEESB_SB_EEENS5_IJSB_NSA_ILi0EEESX_EEEEENS5_IJNS4_10UnderscoreES10_S10_EEEEENS4_13SM90_TMA_LOADENS4_14ComposedLayoutINS4_7SwizzleILi2ELi4ELi3EEENS4_18smem_ptr_flag_bitsILi16EEENSU_INS5_IJNSA_ILi8EEESH_EEENS5_IJSH_SB_EEEEEEEvNS4_8identityES13_S1D_vS1E_EENS_8epilogue10collective6detail29Sm90TmaWarpSpecializedAdapterINS1H_15DefaultEpilogueISJ_SK_SK_NS1G_6thread17LinearCombinationISJ_Li1EffLNS1L_9ScaleType4KindE0ELNS_15FloatRoundStyleE2ESJ_EENS1_15EpilogueDefaultEEEEEvvEEEEvNT_6ParamsE)
        /*0020*/ 	.word	0x000004e0
.L_19:


//--------------------- .nv.compat                --------------------------
	.section	.nv.compat,"",@"SHT_CUDA_COMPAT_INFO"
	.align	4
        /*0000*/ 	.byte	0x02, 0x09, 0x01, 0x00, 0x02, 0x02, 0x04, 0x00, 0x02, 0x05, 0x05, 0x00, 0x03, 0x07, 0x01, 0x01
        /*0010*/ 	.byte	0x02, 0x03, 0x01, 0x00, 0x02, 0x06, 0x01, 0x00, 0x04, 0x0b, 0x08, 0x00, 0x00, 0x00, 0x00, 0x00
        /*0020*/ 	.byte	0x00, 0x00, 0x00, 0x00


//--------------------- .nv.info._ZN7cutlass13device_kernelINS_4gemm6kernel13GemmUniversalIN4cute5tupleIJiiiiEEENS1_10collective13CollectiveMmaINS1_34MainloopSm90TmaGmmaWarpSpecializedILi8ENS5_IJNS4_1CILi1EEESB_SB_EEENS1_35KernelTmaWarpSpecializedCooperativeEEENS5_IJNSA_ILi192EEENSA_ILi256EEENSA_ILi32EEEEEENS_10bfloat16_tENS5_IJlSB_lEEESJ_SK_NS4_8TiledMMAINS4_8MMA_AtomIJNS4_4SM904GMMA28MMA_64x256x16_F32BF16BF16_SSILNSO_5MajorE0ELSQ_0ELNSO_7ScaleInE1ELSR_1EEEEEENS4_6LayoutINS5_IJNSA_ILi2EEESB_SB_EEENS5_IJSB_NSA_ILi0EEESX_EEEEENS5_IJNS4_10UnderscoreES10_S10_EEEEENS4_13SM90_TMA_LOADENS4_14ComposedLayoutINS4_7SwizzleILi2ELi4ELi3EEENS4_18smem_ptr_flag_bitsILi16EEENSU_INS5_IJNSA_ILi8EEESH_EEENS5_IJSH_SB_EEEEEEEvNS4_8identityES13_S1D_vS1E_EENS_8epilogue10collective6detail29Sm90TmaWarpSpecializedAdapterINS1H_15DefaultEpilogueISJ_SK_SK_NS1G_6thread17LinearCombinationISJ_Li1EffLNS1L_9ScaleType4KindE0ELNS_15FloatRoundStyleE2ESJ_EENS1_15EpilogueDefaultEEEEEvvEEEEvNT_6ParamsE --------------------------
	.section	.nv.info._ZN7cutlass13device_kernelINS_4gemm6kernel13GemmUniversalIN4cute5tupleIJiiiiEEENS1_10collective13CollectiveMmaINS1_34MainloopSm90TmaGmmaWarpSpecializedILi8ENS5_IJNS4_1CILi1EEESB_SB_EEENS1_35KernelTmaWarpSpecializedCooperativeEEENS5_IJNSA_ILi192EEENSA_ILi256EEENSA_ILi32EEEEEENS_10bfloat16_tENS5_IJlSB_lEEESJ_SK_NS4_8TiledMMAINS4_8MMA_AtomIJNS4_4SM904GMMA28MMA_64x256x16_F32BF16BF16_SSILNSO_5MajorE0ELSQ_0ELNSO_7ScaleInE1ELSR_1EEEEEENS4_6LayoutINS5_IJNSA_ILi2EEESB_SB_EEENS5_IJSB_NSA_ILi0EEESX_EEEEENS5_IJNS4_10UnderscoreES10_S10_EEEEENS4_13SM90_TMA_LOADENS4_14ComposedLayoutINS4_7SwizzleILi2ELi4ELi3EEENS4_18smem_ptr_flag_bitsILi16EEENSU_INS5_IJNSA_ILi8EEESH_EEENS5_IJSH_SB_EEEEEEEvNS4_8identityES13_S1D_vS1E_EENS_8epilogue10collective6detail29Sm90TmaWarpSpecializedAdapterINS1H_15DefaultEpilogueISJ_SK_SK_NS1G_6thread17LinearCombinationISJ_Li1EffLNS1L_9ScaleType4KindE0ELNS_15FloatRoundStyleE2ESJ_EENS1_15EpilogueDefaultEEEEEvvEEEEvNT_6ParamsE,"",@"SHT_CUDA_INFO"
	.sectionflags	@""
	.align	4


	//----- nvinfo : EIATTR_CUDA_API_VERSION
	.align		4
        /*0000*/ 	.byte	0x04, 0x37
        /*0002*/ 	.short	(.L_21 - .L_20)
.L_20:
        /*0004*/ 	.word	0x00000082


	//----- nvinfo : EIATTR_KPARAM_INFO
	.align		4
.L_21:
        /*0008*/ 	.byte	0x04, 0x17
        /*000a*/ 	.short	(.L_23 - .L_22)
.L_22:
        /*000c*/ 	.word	0x00000000
        /*0010*/ 	.short	0x0000
        /*0012*/ 	.short	0x0070
        /*0014*/ 	.byte	0x00, 0xf0, 0x01, 0x10


	//----- nvinfo : EIATTR_SPARSE_MMA_MASK
	.align		4
.L_23:
        /*0018*/ 	.byte	0x03, 0x50
        /*001a*/ 	.short	0x0000


	//----- nvinfo : EIATTR_MAXREG_COUNT
	.align		4
        /*001c*/ 	.byte	0x03, 0x1b
        /*001e*/ 	.short	0x00a8


	//----- nvinfo : EIATTR_NUM_BARRIERS
	.align		4
        /*0020*/ 	.byte	0x02, 0x4c
        /*0022*/ 	.byte	0x01
	.zero		1


	//----- nvinfo : EIATTR_EXTERNS
	.align		4
        /*0024*/ 	.byte	0x04, 0x0f
        /*0026*/ 	.short	(.L_25 - .L_24)


	//   ....[0]....
	.align		4
.L_24:
        /*0028*/ 	.word	index@(__assertfail)


	//----- nvinfo : EIATTR_ANNOTATIONS
	.align		4
.L_25:
        /*002c*/ 	.byte	0x04, 0x55
        /*002e*/ 	.short	(.L_27 - .L_26)


	//   ....[0]....
.L_26:
        /*0030*/ 	.word	0x00000001
        /*0034*/ 	.byte	0x40, 0x06, 0x00, 0x00, 0x01, 0x00, 0x00, 0x00, 0xb0, 0x14, 0x00, 0x00, 0x01, 0x00, 0x00, 0x00
        /* <DEDUP_REMOVED lines=398> */
        /*1924*/ 	.byte	0xf0, 0x71, 0x01, 0x00, 0x01, 0x00, 0x00, 0x00, 0xb0, 0x73, 0x01, 0x00


	//----- nvinfo : EIATTR_MERCURY_ISA_VERSION
	.align		4
.L_27:
        /*1930*/ 	.byte	0x03, 0x5f
        /*1932*/ 	.short	0x0101


	//----- nvinfo : EIATTR_INT_WARP_WIDE_INSTR_OFFSETS
	.align		4
        /*1934*/ 	.byte	0x04, 0x31
        /*1936*/ 	.short	(.L_29 - .L_28)


	//   ....[0]....
.L_28:
        /*1938*/ 	.word	0x00000510


	//   ....[1]....
        /*193c*/ 	.word	0x00000520


	//   ....[2]....
        /*1940*/ 	.word	0x00000650


	//----- nvinfo : EIATTR_COOP_GROUP_MASK_REGIDS
	.align		4
.L_29:
        /*1944*/ 	.byte	0x04, 0x29
        /*1946*/ 	.short	(.L_31 - .L_30)


	//   ....[0]....
.L_30:
        /*1948*/ 	.word	0xffffffff


	//   ....[1]....
        /*194c*/ 	.word	0xffffffff


	//   ....[2]....
        /*1950*/ 	.word	0xffffffff


	//   ....[3]....
        /*1954*/ 	.word	0xffffffff


	//   ....[4]....
        /*1958*/ 	.word	0xffffffff


	//----- nvinfo : EIATTR_COOP_GROUP_INSTR_OFFSETS
	.align		4
.L_31:
        /*195c*/ 	.byte	0x04, 0x28
        /*195e*/ 	.short	(.L_33 - .L_32)


	//   ....[0]....
.L_32:
        /*1960*/ 	.word	0x00000070


	//   ....[1]....
        /*1964*/ 	.word	0x00000080


	//   ....[2]....
        /*1968*/ 	.word	0x000001a0


	//   ....[3]....
        /*196c*/ 	.word	0x00000460


	//   ....[4]....
        /*1970*/ 	.word	0x00001090


	//----- nvinfo : EIATTR_REG_RECONFIG
	.align		4
.L_33:
        /*1974*/ 	.byte	0x01, 0x54
	.zero		2


	//----- nvinfo : EIATTR_SYSCALL_OFFSETS
	.align		4
        /*1978*/ 	.byte	0x04, 0x46
        /*197a*/ 	.short	(.L_35 - .L_34)


	//   ....[0]....
.L_34:
        /*197c*/ 	.word	0x00001240


	//----- nvinfo : EIATTR_MBARRIER_INSTR_OFFSETS
	.align		4
.L_35:
        /*1980*/ 	.byte	0x04, 0x39
        /*1982*/ 	.short	(.L_37 - .L_36)


	//   ....[0]....
.L_36:
        /*1984*/ 	.word	0x00000340
        /*1988*/ 	.word	0x000000ff
        /*198c*/ 	.word	0x00000000
        /*1990*/ 	.short	0x0100
        /*1992*/ 	.byte	0x09
	.zero		1


	//   ....[1]....
        /*1994*/ 	.word	0x00000350
        /*1998*/ 	.word	0x000000ff
        /*199c*/ 	.word	0x00000040
        /*19a0*/ 	.short	0x0100
        /*19a2*/ 	.byte	0x09
	.zero		1


	//   ....[2]....
        /*19a4*/ 	.word	0x00000360
        /*19a8*/ 	.word	0x000000ff
        /*19ac*/ 	.word	0x00000008
        /*19b0*/ 	.short	0x0100
        /*19b2*/ 	.byte	0x09
	.zero		1


	//   ....[3]....
        /*19b4*/ 	.word	0x00000370
        /*19b8*/ 	.word	0x000000ff
        /*19bc*/ 	.word	0x00000048
        /*19c0*/ 	.short	0x0100
        /*19c2*/ 	.byte	0x09
	.zero		1


	//   ....[4]....
        /*19c4*/ 	.word	0x00000380
        /*19c8*/ 	.word	0x000000ff
        /*19cc*/ 	.word	0x00000010
        /*19d0*/ 	.short	0x0100
        /*19d2*/ 	.byte	0x09
	.zero		1


	//   ....[5]....
        /*19d4*/ 	.word	0x00000390
        /*19d8*/ 	.word	0x000000ff
        /*19dc*/ 	.word	0x00000050
        /*19e0*/ 	.short	0x0100
        /*19e2*/ 	.byte	0x09
	.zero		1


	//   ....[6]....
        /*19e4*/ 	.word	0x000003a0
        /*19e8*/ 	.word	0x000000ff
        /*19ec*/ 	.word	0x00000018
        /*19f0*/ 	.short	0x0100
        /*19f2*/ 	.byte	0x09
	.zero		1


	//   ....[7]....
        /*19f4*/ 	.word	0x000003b0
        /*19f8*/ 	.word	0x000000ff
        /*19fc*/ 	.word	0x00000058
        /*1a00*/ 	.short	0x0100
        /*1a02*/ 	.byte	0x09
	.zero		1


	//   ....[8]....
        /*1a04*/ 	.word	0x000003c0
        /*1a08*/ 	.word	0x000000ff
        /*1a0c*/ 	.word	0x00000020
        /*1a10*/ 	.short	0x0100
        /*1a12*/ 	.byte	0x09
	.zero		1


	//   ....[9]....
        /*1a14*/ 	.word	0x000003d0
        /*1a18*/ 	.word	0x000000ff
        /*1a1c*/ 	.word	0x00000060
        /*1a20*/ 	.short	0x0100
        /*1a22*/ 	.byte	0x09
	.zero		1


	//   ....[10]....
        /*1a24*/ 	.word	0x000003e0
        /*1a28*/ 	.word	0x000000ff
        /*1a2c*/ 	.word	0x00000028
        /*1a30*/ 	.short	0x0100
        /*1a32*/ 	.byte	0x09
	.zero		1


	//   ....[11]....
        /*1a34*/ 	.word	0x000003f0
        /*1a38*/ 	.word	0x000000ff
        /*1a3c*/ 	.word	0x00000068
        /*1a40*/ 	.short	0x0100
        /*1a42*/ 	.byte	0x09
	.zero		1


	//   ....[12]....
        /*1a44*/ 	.word	0x00000400
        /*1a48*/ 	.word	0x000000ff
        /*1a4c*/ 	.word	0x00000030
        /*1a50*/ 	.short	0x0100
        /*1a52*/ 	.byte	0x09
	.zero		1


	//   ....[13]....
        /*1a54*/ 	.word	0x00000410
        /*1a58*/ 	.word	0x000000ff
        /*1a5c*/ 	.word	0x00000070
        /*1a60*/ 	.short	0x0100
        /*1a62*/ 	.byte	0x09
	.zero		1


	//   ....[14]....
        /*1a64*/ 	.word	0x00000420
        /*1a68*/ 	.word	0x000000ff
        /*1a6c*/ 	.word	0x00000038
        /*1a70*/ 	.short	0x0100
        /*1a72*/ 	.byte	0x09
	.zero		1


	//   ....[15]....
        /*1a74*/ 	.word	0x00000430
        /*1a78*/ 	.word	0x000000ff
        /*1a7c*/ 	.word	0x00000078
        /*1a80*/ 	.short	0x0100
        /*1a82*/ 	.byte	0x09
	.zero		1


	//   ....[16]....
        /*1a84*/ 	.word	0x00000670
        /*1a88*/ 	.word	0x000000ff
        /*1a8c*/ 	.word	0x00000090
        /*1a90*/ 	.short	0x0100
        /*1a92*/ 	.byte	0x06
	.zero		1


	//   ....[17]....
        /*1a94*/ 	.word	0x00000680
        /*1a98*/ 	.word	0x000000ff
        /*1a9c*/ 	.word	0x00000098
        /*1aa0*/ 	.short	0x0100
        /*1aa2*/ 	.byte	0x06
	.zero		1


	//   ....[18]....
        /*1aa4*/ 	.word	0x000012e0
        /*1aa8*/ 	.word	0x00000003
        /*1aac*/ 	.word	0x00000000
        /*1ab0*/ 	.short	0x010a
        /*1ab2*/ 	.byte	0x3f
	.zero		1


	//   ....[19]....
        /*1ab4*/ 	.word	0x00001320
        /*1ab8*/ 	.word	0x00000003
        /*1abc*/ 	.word	0x00000000
        /*1ac0*/ 	.short	0x010a
        /*1ac2*/ 	.byte	0x3f
	.zero		1


	//   ....[20]....
        /*1ac4*/ 	.word	0x00002930
        /*1ac8*/ 	.word	0x000000ff
        /*1acc*/ 	.word	0x00000000
        /*1ad0*/ 	.short	0x010a
        /*1ad2*/ 	.byte	0x08
	.zero		1


	//   ....[21]....
        /*1ad4*/ 	.word	0x00002970
        /*1ad8*/ 	.word	0x000000ff
        /*1adc*/ 	.word	0x00000000
        /*1ae0*/ 	.short	0x010a
        /*1ae2*/ 	.byte	0x08
	.zero		1


	//   ....[22]....
        /*1ae4*/ 	.word	0x00004a30
        /*1ae8*/ 	.word	0x000000ff
        /*1aec*/ 	.word	0x00000000
        /*1af0*/ 	.short	0x0101
        /*1af2*/ 	.byte	0x08
	.zero		1


	//   ....[23]....
        /*1af4*/ 	.word	0x00004c20
        /*1af8*/ 	.word	0x000000ff
        /*1afc*/ 	.word	0x00000000
        /*1b00*/ 	.short	0x0101
        /*1b02*/ 	.byte	0x04
	.zero		1


	//   ....[24]....
        /*1b04*/ 	.word	0x00016f50
        /*1b08*/ 	.word	0x0000000d
        /*1b0c*/ 	.word	0x00000040
        /*1b10*/ 	.short	0x010a
        /*1b12*/ 	.byte	0x3f
	.zero		1


	//   ....[25]....
        /*1b14*/ 	.word	0x00017350
        /*1b18*/ 	.word	0x00000003
        /*1b1c*/ 	.word	0x00000098
        /*1b20*/ 	.short	0x0101
        /*1b22*/ 	.byte	0x3f
	.zero		1


	//   ....[26]....
        /*1b24*/ 	.word	0x00017a90
        /*1b28*/ 	.word	0x00000007
        /*1b2c*/ 	.word	0x00000000
        /*1b30*/ 	.short	0x010a
        /*1b32*/ 	.byte	0x3f
	.zero		1


	//   ....[27]....
        /*1b34*/ 	.word	0x00017b10
        /*1b38*/ 	.word	0x00000009
        /*1b3c*/ 	.word	0x00000000
        /*1b40*/ 	.short	0x010a
        /*1b42*/ 	.byte	0x3f
	.zero		1


	//   ....[28]....
        /*1b44*/ 	.word	0x00017ba0
        /*1b48*/ 	.word	0x00000006
        /*1b4c*/ 	.word	0x00000000
        /*1b50*/ 	.short	0x010a
        /*1b52*/ 	.byte	0x3f
	.zero		1


	//   ....[29]....
        /*1b54*/ 	.word	0x00017c30
        /*1b58*/ 	.word	0x00000009
        /*1b5c*/ 	.word	0x00000000
        /*1b60*/ 	.short	0x010a
        /*1b62*/ 	.byte	0x3f
	.zero		1


	//   ....[30]....
        /*1b64*/ 	.word	0x00017cc0
        /*1b68*/ 	.word	0x00000006
        /*1b6c*/ 	.word	0x00000000
        /*1b70*/ 	.short	0x010a
        /*1b72*/ 	.byte	0x3f
	.zero		1


	//   ....[31]....
        /*1b74*/ 	.word	0x00017d50
        /*1b78*/ 	.word	0x00000009
        /*1b7c*/ 	.word	0x00000000
        /*1b80*/ 	.short	0x010a
        /*1b82*/ 	.byte	0x3f
	.zero		1


	//   ....[32]....
        /*1b84*/ 	.word	0x00017de0
        /*1b88*/ 	.word	0x00000006
        /*1b8c*/ 	.word	0x00000000
        /*1b90*/ 	.short	0x010a
        /*1b92*/ 	.byte	0x3f
	.zero		1


	//   ....[33]....
        /*1b94*/ 	.word	0x00017e70
        /*1b98*/ 	.word	0x00000003
        /*1b9c*/ 	.word	0x00000000
        /*1ba0*/ 	.short	0x010a
        /*1ba2*/ 	.byte	0x3f
	.zero		1


	//   ....[34]....
        /*1ba4*/ 	.word	0x00017ed0
        /*1ba8*/ 	.word	0x00000003
        /*1bac*/ 	.word	0x00000000
        /*1bb0*/ 	.short	0x010a
        /*1bb2*/ 	.byte	0x3f
	.zero		1


	//   ....[35]....
        /*1bb4*/ 	.word	0x00017f30
        /*1bb8*/ 	.word	0x00000005
        /*1bbc*/ 	.word	0x00000000
        /*1bc0*/ 	.short	0x010a
        /*1bc2*/ 	.byte	0x3f
	.zero		1


	//   ....[36]....
        /*1bc4*/ 	.word	0x00018000
        /*1bc8*/ 	.word	0x0000000d
        /*1bcc*/ 	.word	0x00000040
        /*1bd0*/ 	.short	0x010a
        /*1bd2*/ 	.byte	0x3f
	.zero		1


	//   ....[37]....
        /*1bd4*/ 	.word	0x000180d0
        /*1bd8*/ 	.word	0x00000007
        /*1bdc*/ 	.word	0x00000000
        /*1be0*/ 	.short	0x010a
        /*1be2*/ 	.byte	0x3f
	.zero		1


	//   ....[38]....
        /*1be4*/ 	.word	0x00018120
        /*1be8*/ 	.word	0x00000009
        /*1bec*/ 	.word	0x00000000
        /*1bf0*/ 	.short	0x010a
        /*1bf2*/ 	.byte	0x3f
	.zero		1


	//   ....[39]....
        /*1bf4*/ 	.word	0x00018170
        /*1bf8*/ 	.word	0x00000006
        /*1bfc*/ 	.word	0x00000000
        /*1c00*/ 	.short	0x010a
        /*1c02*/ 	.byte	0x3f
	.zero		1


	//   ....[40]....
        /*1c04*/ 	.word	0x000181c0
        /*1c08*/ 	.word	0x00000009
        /*1c0c*/ 	.word	0x00000000
        /*1c10*/ 	.short	0x010a
        /*1c12*/ 	.byte	0x3f
	.zero		1


	//   ....[41]....
        /*1c14*/ 	.word	0x00018210
        /*1c18*/ 	.word	0x00000006
        /*1c1c*/ 	.word	0x00000000
        /*1c20*/ 	.short	0x010a
        /*1c22*/ 	.byte	0x3f
	.zero		1


	//   ....[42]....
        /*1c24*/ 	.word	0x00018260
        /*1c28*/ 	.word	0x00000009
        /*1c2c*/ 	.word	0x00000000
        /*1c30*/ 	.short	0x010a
        /*1c32*/ 	.byte	0x3f
	.zero		1


	//   ....[43]....
        /*1c34*/ 	.word	0x000182b0
        /*1c38*/ 	.word	0x00000006
        /*1c3c*/ 	.word	0x00000000
        /*1c40*/ 	.short	0x010a
        /*1c42*/ 	.byte	0x3f
	.zero		1


	//----- nvinfo : EIATTR_NUM_MBARRIERS
	.align		4
.L_37:
        /*1c44*/ 	.byte	0x03, 0x38
        /*1c46*/ 	.short	0x0012


	//----- nvinfo : EIATTR_EXIT_INSTR_OFFSETS
	.align		4
        /*1c48*/ 	.byte	0x04, 0x1c
        /*1c4a*/ 	.short	(.L_39 - .L_38)


	//   ....[0]....
.L_38:
        /*1c4c*/ 	.word	0x000006e0


	//   ....[1]....
        /*1c50*/ 	.word	0x00000fb0


	//   ....[2]....
        /*1c54*/ 	.word	0x000165a0


	//   ....[3]....
        /*1c58*/ 	.word	0x00016be0


	//   ....[4]....
        /*1c5c*/ 	.word	0x00017ec0


	//----- nvinfo : EIATTR_MAX_THREADS
	.align		4
.L_39:
        /*1c60*/ 	.byte	0x04, 0x05
        /*1c62*/ 	.short	(.L_41 - .L_40)
.L_40:
        /*1c64*/ 	.word	0x00000180
        /*1c68*/ 	.word	0x00000001
        /*1c6c*/ 	.word	0x00000001


	//----- nvinfo : EIATTR_CRS_STACK_SIZE
	.align		4
.L_41:
        /*1c70*/ 	.byte	0x04, 0x1e
        /*1c72*/ 	.short	(.L_43 - .L_42)
.L_42:
        /*1c74*/ 	.word	0x00000000


	//----- nvinfo : EIATTR_CBANK_PARAM_SIZE
	.align		4
.L_43:
        /*1c78*/ 	.byte	0x03, 0x19
        /*1c7a*/ 	.short	0x0470


	//----- nvinfo : EIATTR_PARAM_CBANK
	.align		4
        /*1c7c*/ 	.byte	0x04, 0x0a
        /*1c7e*/ 	.short	(.L_45 - .L_44)
	.align		4
.L_44:
        /*1c80*/ 	.word	index@(.nv.constant0._ZN7cutlass13device_kernelINS_4gemm6kernel13GemmUniversalIN4cute5tupleIJiiiiEEENS1_10collective13CollectiveMmaINS1_34MainloopSm90TmaGmmaWarpSpecializedILi8ENS5_IJNS4_1CILi1EEESB_SB_EEENS1_35KernelTmaWarpSpecializedCooperativeEEENS5_IJNSA_ILi192EEENSA_ILi256EEENSA_ILi32EEEEEENS_10bfloat16_tENS5_IJlSB_lEEESJ_SK_NS4_8TiledMMAINS4_8MMA_AtomIJNS4_4SM904GMMA28MMA_64x256x16_F32BF16BF16_SSILNSO_5MajorE0ELSQ_0ELNSO_7ScaleInE1ELSR_1EEEEEENS4_6LayoutINS5_IJNSA_ILi2EEESB_SB_EEENS5_IJSB_NSA_ILi0EEESX_EEEEENS5_IJNS4_10UnderscoreES10_S10_EEEEENS4_13SM90_TMA_LOADENS4_14ComposedLayoutINS4_7SwizzleILi2ELi4ELi3EEENS4_18smem_ptr_flag_bitsILi16EEENSU_INS5_IJNSA_ILi8EEESH_EEENS5_IJSH_SB_EEEEEEEvNS4_8identityES13_S1D_vS1E_EENS_8epilogue10collective6detail29Sm90TmaWarpSpecializedAdapterINS1H_15DefaultEpilogueISJ_SK_SK_NS1G_6thread17LinearCombinationISJ_Li1EffLNS1L_9ScaleType4KindE0ELNS_15FloatRoundStyleE2ESJ_EENS1_15EpilogueDefaultEEEEEvvEEEEvNT_6ParamsE)
        /*1c84*/ 	.short	0x0210
        /*1c86*/ 	.short	0x0470


	//----- nvinfo : EIATTR_SW_WAR
	.align		4
.L_45:
        /*1c88*/ 	.byte	0x04, 0x36
        /*1c8a*/ 	.short	(.L_47 - .L_46)
.L_46:
        /*1c8c*/ 	.word	0x00000008
.L_47:


//--------------------- .nv.callgraph             --------------------------
	.section	.nv.callgraph,"",@"SHT_CUDA_CALLGRAPH"
	.align	4
	.sectionentsize	8
	.align		4
        /*0000*/ 	.word	0x00000000
	.align		4
        /*0004*/ 	.word	0xffffffff
	.align		4
        /*0008*/ 	.word	index@(_ZN7cutlass13device_kernelINS_4gemm6kernel13GemmUniversalIN4cute5tupleIJiiiiEEENS1_10collective13CollectiveMmaINS1_34MainloopSm90TmaGmmaWarpSpecializedILi8ENS5_IJNS4_1CILi1EEESB_SB_EEENS1_35KernelTmaWarpSpecializedCooperativeEEENS5_IJNSA_ILi192EEENSA_ILi256EEENSA_ILi32EEEEEENS_10bfloat16_tENS5_IJlSB_lEEESJ_SK_NS4_8TiledMMAINS4_8MMA_AtomIJNS4_4SM904GMMA28MMA_64x256x16_F32BF16BF16_SSILNSO_5MajorE0ELSQ_0ELNSO_7ScaleInE1ELSR_1EEEEEENS4_6LayoutINS5_IJNSA_ILi2EEESB_SB_EEENS5_IJSB_NSA_ILi0EEESX_EEEEENS5_IJNS4_10UnderscoreES10_S10_EEEEENS4_13SM90_TMA_LOADENS4_14ComposedLayoutINS4_7SwizzleILi2ELi4ELi3EEENS4_18smem_ptr_flag_bitsILi16EEENSU_INS5_IJNSA_ILi8EEESH_EEENS5_IJSH_SB_EEEEEEEvNS4_8identityES13_S1D_vS1E_EENS_8epilogue10collective6detail29Sm90TmaWarpSpecializedAdapterINS1H_15DefaultEpilogueISJ_SK_SK_NS1G_6thread17LinearCombinationISJ_Li1EffLNS1L_9ScaleType4KindE0ELNS_15FloatRoundStyleE2ESJ_EENS1_15EpilogueDefaultEEEEEvvEEEEvNT_6ParamsE)
	.align		4
        /*000c*/ 	.word	index@(__assertfail)
	.align		4
        /*0010*/ 	.word	0x00000000
	.align		4
        /*0014*/ 	.word	0xfffffffe
	.align		4
        /*0018*/ 	.word	0x00000000
	.align		4
        /*001c*/ 	.word	0xfffffffd
	.align		4
        /*0020*/ 	.word	0x00000000
	.align		4
        /*0024*/ 	.word	0xfffffffc


//--------------------- .nv.constant4             --------------------------
	.section	.nv.constant4,"a",@progbits
	.align	8
	.align		8
.nv.constant4:
        /*0000*/ 	.dword	__assertfail
	.align		8
        /*0008*/ 	.dword	__unnamed_1
	.align		8
        /*0010*/ 	.dword	_ZN39_INTERNAL_6cef1fcc_4_k_cu_afd31c98_50274cuda3std3__45__cpo5beginE
	.align		8
        /*0018*/ 	.dword	_ZN39_INTERNAL_6cef1fcc_4_k_cu_afd31c98_50274cuda3std3__45__cpo3endE
	.align		8
        /*0020*/ 	.dword	_ZN39_INTERNAL_6cef1fcc_4_k_cu_afd31c98_50274cuda3std3__45__cpo6cbeginE
	.align		8
        /*0028*/ 	.dword	_ZN39_INTERNAL_6cef1fcc_4_k_cu_afd31c98_50274cuda3std3__45__cpo4cendE
	.align		8
        /*0030*/ 	.dword	_ZN39_INTERNAL_6cef1fcc_4_k_cu_afd31c98_50274cuda3std3__441_GLOBAL__N__6cef1fcc_4_k_cu_afd31c98_50276ignoreE
	.align		8
        /*0038*/ 	.dword	_ZN39_INTERNAL_6cef1fcc_4_k_cu_afd31c98_50274cuda3std3__419piecewise_constructE
	.align		8
        /*0040*/ 	.dword	_ZN39_INTERNAL_6cef1fcc_4_k_cu_afd31c98_50274cuda3std3__48in_placeE
	.align		8
        /*0048*/ 	.dword	_ZN39_INTERNAL_6cef1fcc_4_k_cu_afd31c98_50274cuda3std6ranges3__45__cpo4swapE
	.align		8
        /*0050*/ 	.dword	_ZN39_INTERNAL_6cef1fcc_4_k_cu_afd31c98_50274cuda3std6ranges3__45__cpo9iter_moveE
	.align		8
        /*0058*/ 	.dword	_ZN39_INTERNAL_6cef1fcc_4_k_cu_afd31c98_50274cute7productE
	.align		8
        /*0060*/ 	.dword	_ZN39_INTERNAL_6cef1fcc_4_k_cu_afd31c98_50274cute1_E
	.align		8
        /*0068*/ 	.dword	$str$22
	.align		8
        /*0070*/ 	.dword	$str$23


//--------------------- .text._ZN7cutlass13device_kernelINS_4gemm6kernel13GemmUniversalIN4cute5tupleIJiiiiEEENS1_10collective13CollectiveMmaINS1_34MainloopSm90TmaGmmaWarpSpecializedILi8ENS5_IJNS4_1CILi1EEESB_SB_EEENS1_35KernelTmaWarpSpecializedCooperativeEEENS5_IJNSA_ILi192EEENSA_ILi256EEENSA_ILi32EEEEEENS_10bfloat16_tENS5_IJlSB_lEEESJ_SK_NS4_8TiledMMAINS4_8MMA_AtomIJNS4_4SM904GMMA28MMA_64x256x16_F32BF16BF16_SSILNSO_5MajorE0ELSQ_0ELNSO_7ScaleInE1ELSR_1EEEEEENS4_6LayoutINS5_IJNSA_ILi2EEESB_SB_EEENS5_IJSB_NSA_ILi0EEESX_EEEEENS5_IJNS4_10UnderscoreES10_S10_EEEEENS4_13SM90_TMA_LOADENS4_14ComposedLayoutINS4_7SwizzleILi2ELi4ELi3EEENS4_18smem_ptr_flag_bitsILi16EEENSU_INS5_IJNSA_ILi8EEESH_EEENS5_IJSH_SB_EEEEEEEvNS4_8identityES13_S1D_vS1E_EENS_8epilogue10collective6detail29Sm90TmaWarpSpecializedAdapterINS1H_15DefaultEpilogueISJ_SK_SK_NS1G_6thread17LinearCombinationISJ_Li1EffLNS1L_9ScaleType4KindE0ELNS_15FloatRoundStyleE2ESJ_EENS1_15EpilogueDefaultEEEEEvvEEEEvNT_6ParamsE --------------------------
	.section	.text._ZN7cutlass13device_kernelINS_4gemm6kernel13GemmUniversalIN4cute5tupleIJiiiiEEENS1_10collective13CollectiveMmaINS1_34MainloopSm90TmaGmmaWarpSpecializedILi8ENS5_IJNS4_1CILi1EEESB_SB_EEENS1_35KernelTmaWarpSpecializedCooperativeEEENS5_IJNSA_ILi192EEENSA_ILi256EEENSA_ILi32EEEEEENS_10bfloat16_tENS5_IJlSB_lEEESJ_SK_NS4_8TiledMMAINS4_8MMA_AtomIJNS4_4SM904GMMA28MMA_64x256x16_F32BF16BF16_SSILNSO_5MajorE0ELSQ_0ELNSO_7ScaleInE1ELSR_1EEEEEENS4_6LayoutINS5_IJNSA_ILi2EEESB_SB_EEENS5_IJSB_NSA_ILi0EEESX_EEEEENS5_IJNS4_10UnderscoreES10_S10_EEEEENS4_13SM90_TMA_LOADENS4_14ComposedLayoutINS4_7SwizzleILi2ELi4ELi3EEENS4_18smem_ptr_flag_bitsILi16EEENSU_INS5_IJNSA_ILi8EEESH_EEENS5_IJSH_SB_EEEEEEEvNS4_8identityES13_S1D_vS1E_EENS_8epilogue10collective6detail29Sm90TmaWarpSpecializedAdapterINS1H_15DefaultEpilogueISJ_SK_SK_NS1G_6thread17LinearCombinationISJ_Li1EffLNS1L_9ScaleType4KindE0ELNS_15FloatRoundStyleE2ESJ_EENS1_15EpilogueDefaultEEEEEvvEEEEvNT_6ParamsE,"ax",@progbits
	.align	128
.text._ZN7cutlass13device_kernelINS_4gemm6kernel13GemmUniversalIN4cute5tupleIJiiiiEEENS1_10collective13CollectiveMmaINS1_34MainloopSm90TmaGmmaWarpSpecializedILi8ENS5_IJNS4_1CILi1EEESB_SB_EEENS1_35KernelTmaWarpSpecializedCooperativeEEENS5_IJNSA_ILi192EEENSA_ILi256EEENSA_ILi32EEEEEENS_10bfloat16_tENS5_IJlSB_lEEESJ_SK_NS4_8TiledMMAINS4_8MMA_AtomIJNS4_4SM904GMMA28MMA_64x256x16_F32BF16BF16_SSILNSO_5MajorE0ELSQ_0ELNSO_7ScaleInE1ELSR_1EEEEEENS4_6LayoutINS5_IJNSA_ILi2EEESB_SB_EEENS5_IJSB_NSA_ILi0EEESX_EEEEENS5_IJNS4_10UnderscoreES10_S10_EEEEENS4_13SM90_TMA_LOADENS4_14ComposedLayoutINS4_7SwizzleILi2ELi4ELi3EEENS4_18smem_ptr_flag_bitsILi16EEENSU_INS5_IJNSA_ILi8EEESH_EEENS5_IJSH_SB_EEEEEEEvNS4_8identityES13_S1D_vS1E_EENS_8epilogue10collective6detail29Sm90TmaWarpSpecializedAdapterINS1H_15DefaultEpilogueISJ_SK_SK_NS1G_6thread17LinearCombinationISJ_Li1EffLNS1L_9ScaleType4KindE0ELNS_15FloatRoundStyleE2ESJ_EENS1_15EpilogueDefaultEEEEEvvEEEEvNT_6ParamsE:
        .type           _ZN7cutlass13device_kernelINS_4gemm6kernel13GemmUniversalIN4cute5tupleIJiiiiEEENS1_10collective13CollectiveMmaINS1_34MainloopSm90TmaGmmaWarpSpecializedILi8ENS5_IJNS4_1CILi1EEESB_SB_EEENS1_35KernelTmaWarpSpecializedCooperativeEEENS5_IJNSA_ILi192EEENSA_ILi256EEENSA_ILi32EEEEEENS_10bfloat16_tENS5_IJlSB_lEEESJ_SK_NS4_8TiledMMAINS4_8MMA_AtomIJNS4_4SM904GMMA28MMA_64x256x16_F32BF16BF16_SSILNSO_5MajorE0ELSQ_0ELNSO_7ScaleInE1ELSR_1EEEEEENS4_6LayoutINS5_IJNSA_ILi2EEESB_SB_EEENS5_IJSB_NSA_ILi0EEESX_EEEEENS5_IJNS4_10UnderscoreES10_S10_EEEEENS4_13SM90_TMA_LOADENS4_14ComposedLayoutINS4_7SwizzleILi2ELi4ELi3EEENS4_18smem_ptr_flag_bitsILi16EEENSU_INS5_IJNSA_ILi8EEESH_EEENS5_IJSH_SB_EEEEEEEvNS4_8identityES13_S1D_vS1E_EENS_8epilogue10collective6detail29Sm90TmaWarpSpecializedAdapterINS1H_15DefaultEpilogueISJ_SK_SK_NS1G_6thread17LinearCombinationISJ_Li1EffLNS1L_9ScaleType4KindE0ELNS_15FloatRoundStyleE2ESJ_EENS1_15EpilogueDefaultEEEEEvvEEEEvNT_6ParamsE,@function
        .size           _ZN7cutlass13device_kernelINS_4gemm6kernel13GemmUniversalIN4cute5tupleIJiiiiEEENS1_10collective13CollectiveMmaINS1_34MainloopSm90TmaGmmaWarpSpecializedILi8ENS5_IJNS4_1CILi1EEESB_SB_EEENS1_35KernelTmaWarpSpecializedCooperativeEEENS5_IJNSA_ILi192EEENSA_ILi256EEENSA_ILi32EEEEEENS_10bfloat16_tENS5_IJlSB_lEEESJ_SK_NS4_8TiledMMAINS4_8MMA_AtomIJNS4_4SM904GMMA28MMA_64x256x16_F32BF16BF16_SSILNSO_5MajorE0ELSQ_0ELNSO_7ScaleInE1ELSR_1EEEEEENS4_6LayoutINS5_IJNSA_ILi2EEESB_SB_EEENS5_IJSB_NSA_ILi0EEESX_EEEEENS5_IJNS4_10UnderscoreES10_S10_EEEEENS4_13SM90_TMA_LOADENS4_14ComposedLayoutINS4_7SwizzleILi2ELi4ELi3EEENS4_18smem_ptr_flag_bitsILi16EEENSU_INS5_IJNSA_ILi8EEESH_EEENS5_IJSH_SB_EEEEEEEvNS4_8identityES13_S1D_vS1E_EENS_8epilogue10collective6detail29Sm90TmaWarpSpecializedAdapterINS1H_15DefaultEpilogueISJ_SK_SK_NS1G_6thread17LinearCombinationISJ_Li1EffLNS1L_9ScaleType4KindE0ELNS_15FloatRoundStyleE2ESJ_EENS1_15EpilogueDefaultEEEEEvvEEEEvNT_6ParamsE,(.L_x_585 - _ZN7cutlass13device_kernelINS_4gemm6kernel13GemmUniversalIN4cute5tupleIJiiiiEEENS1_10collective13CollectiveMmaINS1_34MainloopSm90TmaGmmaWarpSpecializedILi8ENS5_IJNS4_1CILi1EEESB_SB_EEENS1_35KernelTmaWarpSpecializedCooperativeEEENS5_IJNSA_ILi192EEENSA_ILi256EEENSA_ILi32EEEEEENS_10bfloat16_tENS5_IJlSB_lEEESJ_SK_NS4_8TiledMMAINS4_8MMA_AtomIJNS4_4SM904GMMA28MMA_64x256x16_F32BF16BF16_SSILNSO_5MajorE0ELSQ_0ELNSO_7ScaleInE1ELSR_1EEEEEENS4_6LayoutINS5_IJNSA_ILi2EEESB_SB_EEENS5_IJSB_NSA_ILi0EEESX_EEEEENS5_IJNS4_10UnderscoreES10_S10_EEEEENS4_13SM90_TMA_LOADENS4_14ComposedLayoutINS4_7SwizzleILi2ELi4ELi3EEENS4_18smem_ptr_flag_bitsILi16EEENSU_INS5_IJNSA_ILi8EEESH_EEENS5_IJSH_SB_EEEEEEEvNS4_8identityES13_S1D_vS1E_EENS_8epilogue10collective6detail29Sm90TmaWarpSpecializedAdapterINS1H_15DefaultEpilogueISJ_SK_SK_NS1G_6thread17LinearCombinationISJ_Li1EffLNS1L_9ScaleType4KindE0ELNS_15FloatRoundStyleE2ESJ_EENS1_15EpilogueDefaultEEEEEvvEEEEvNT_6ParamsE)
        .other          _ZN7cutlass13device_kernelINS_4gemm6kernel13GemmUniversalIN4cute5tupleIJiiiiEEENS1_10collective13CollectiveMmaINS1_34MainloopSm90TmaGmmaWarpSpecializedILi8ENS5_IJNS4_1CILi1EEESB_SB_EEENS1_35KernelTmaWarpSpecializedCooperativeEEENS5_IJNSA_ILi192EEENSA_ILi256EEENSA_ILi32EEEEEENS_10bfloat16_tENS5_IJlSB_lEEESJ_SK_NS4_8TiledMMAINS4_8MMA_AtomIJNS4_4SM904GMMA28MMA_64x256x16_F32BF16BF16_SSILNSO_5MajorE0ELSQ_0ELNSO_7ScaleInE1ELSR_1EEEEEENS4_6LayoutINS5_IJNSA_ILi2EEESB_SB_EEENS5_IJSB_NSA_ILi0EEESX_EEEEENS5_IJNS4_10UnderscoreES10_S10_EEEEENS4_13SM90_TMA_LOADENS4_14ComposedLayoutINS4_7SwizzleILi2ELi4ELi3EEENS4_18smem_ptr_flag_bitsILi16EEENSU_INS5_IJNSA_ILi8EEESH_EEENS5_IJSH_SB_EEEEEEEvNS4_8identityES13_S1D_vS1E_EENS_8epilogue10collective6detail29Sm90TmaWarpSpecializedAdapterINS1H_15DefaultEpilogueISJ_SK_SK_NS1G_6thread17LinearCombinationISJ_Li1EffLNS1L_9ScaleType4KindE0ELNS_15FloatRoundStyleE2ESJ_EENS1_15EpilogueDefaultEEEEEvvEEEEvNT_6ParamsE,@"STO_CUDA_ENTRY STV_DEFAULT"
_ZN7cutlass13device_kernelINS_4gemm6kernel13GemmUniversalIN4cute5tupleIJiiiiEEENS1_10collective13CollectiveMmaINS1_34MainloopSm90TmaGmmaWarpSpecializedILi8ENS5_IJNS4_1CILi1EEESB_SB_EEENS1_35KernelTmaWarpSpecializedCooperativeEEENS5_IJNSA_ILi192EEENSA_ILi256EEENSA_ILi32EEEEEENS_10bfloat16_tENS5_IJlSB_lEEESJ_SK_NS4_8TiledMMAINS4_8MMA_AtomIJNS4_4SM904GMMA28MMA_64x256x16_F32BF16BF16_SSILNSO_5MajorE0ELSQ_0ELNSO_7ScaleInE1ELSR_1EEEEEENS4_6LayoutINS5_IJNSA_ILi2EEESB_SB_EEENS5_IJSB_NSA_ILi0EEESX_EEEEENS5_IJNS4_10UnderscoreES10_S10_EEEEENS4_13SM90_TMA_LOADENS4_14ComposedLayoutINS4_7SwizzleILi2ELi4ELi3EEENS4_18smem_ptr_flag_bitsILi16EEENSU_INS5_IJNSA_ILi8EEESH_EEENS5_IJSH_SB_EEEEEEEvNS4_8identityES13_S1D_vS1E_EENS_8epilogue10collective6detail29Sm90TmaWarpSpecializedAdapterINS1H_15DefaultEpilogueISJ_SK_SK_NS1G_6thread17LinearCombinationISJ_Li1EffLNS1L_9ScaleType4KindE0ELNS_15FloatRoundStyleE2ESJ_EENS1_15EpilogueDefaultEEEEEvvEEEEvNT_6ParamsE:
[----:B------:R-:W0:Y:S02]  /*0000*/  LDC R1, c[0x0][0x28] ;  /* 0x00000a00ff017b82 */ /* 0x000e240000000800 */
[----:B0-----:R-:W-:Y:S01]  /*0010*/  VIADD R1, R1, 0xfffffb20 ;  /* 0xfffffb2001017836 */ /* 0x001fe20000000000 */
[----:B------:R-:W0:Y:S01]  /*0020*/  S2R R2, SR_TID.X ;  /* 0x0000000000027919 */ /* 0x000e220000002100 */
[----:B------:R-:W-:Y:S01]  /*0030*/  ELECT P0, URZ, PT ;  /* 0x00000000003f782f */ /* 0x000fe20003800000 */
[----:B------:R-:W-:Y:S01]  /*0040*/  BSSY B0, `(.L_x_0) ;  /* 0x0000015000007945 */ /* 0x000fe20003800000 */
[--C-:B0-----:R-:W-:Y:S02]  /*0050*/  SHF.R.U32.HI R0, RZ, 0x5, R2.reuse ;  /* 0x00000005ff007819 */ /* 0x101fe40000011602 */
[----:B------:R-:W-:-:S03]  /*0060*/  SHF.R.U32.HI R163, RZ, 0x7, R2 ;  /* 0x00000007ffa37819 */ /* 0x000fc60000011602 */
[----:B------:R-:W0:Y:S04]  /*0070*/  SHFL.IDX PT, R3, R0, RZ, 0x1f ;  /* 0x00001fff00037589 */ /* 0x000e2800000e0000 */
[----:B------:R-:W1:Y:S01]  /*0080*/  SHFL.IDX PT, R2, R163, RZ, 0x1f ;  /* 0x00001fffa3027589 */ /* 0x000e6200000e0000 */
[----:B0-----:R-:W-:Y:S02]  /*0090*/  R2UR UR4, R3 ;  /* 0x00000000030472ca */ /* 0x001fe400000e0000 */
[----:B-1----:R-:W-:-:S11]  /*00a0*/  R2UR UR6, R2 ;  /* 0x00000000020672ca */ /* 0x002fd600000e0000 */
[----:B------:R-:W-:Y:S02]  /*00b0*/  USHF.R.S32.HI UR5, URZ, 0x1f, UR4 ;  /* 0x0000001f3f057899 */ /* 0x000fe40008011404 */
[----:B------:R-:W-:Y:S02]  /*00c0*/  ISETP.NE.OR P0, PT, RZ, UR4, !P0 ;  /* 0x00000004ff007c0c */ /* 0x000fe4000c705670 */
[----:B------:R-:W-:-:S04]  /*00d0*/  ULEA.HI UR5, UR5, UR4, URZ, 0x2 ;  /* 0x0000000405057291 */ /* 0x000fc8000f8f103f */
[----:B------:R-:W-:-:S04]  /*00e0*/  ULOP3.LUT UR5, UR5, 0xfffffffc, URZ, 0xc0, !UPT ;  /* 0xfffffffc05057892 */ /* 0x000fc8000f8ec03f */
[----:B------:R-:W-:-:S03]  /*00f0*/  UIADD3 UR8, UR4, -UR5, URZ ;  /* 0x8000000504087290 */ /* 0x000fc6000fffe03f */
[----:B------:R-:W-:Y:S09]  /*0100*/  @P0 BRA `(.L_x_1) ;  /* 0x0000000000200947 */ /* 0x000ff20003800000 */
[----:B------:R-:W-:Y:S02]  /*0110*/  ULDC.64 UR4, c[0x0][0x198] ;  /* 0x0000660000047ab9 */ /* 0x000fe40000000a00 */
[----:B------:R-:W-:Y:S02]  /*0120*/  UIADD3 UR10, UP0, UR4, 0xf0, URZ ;  /* 0x000000f0040a7890 */ /* 0x000fe4000ff1e03f */
[----:B------:R-:W-:Y:S02]  /*0130*/  UIADD3 UR4, UP1, UR4, 0x1f0, URZ ;  /* 0x000001f004047890 */ /* 0x000fe4000ff3e03f */
[----:B------:R-:W-:Y:S02]  /*0140*/  UIADD3.X UR11, URZ, UR5, URZ, UP0, !UPT ;  /* 0x000000053f0b7290 */ /* 0x000fe400087fe43f */
[----:B------:R-:W-:-:S07]  /*0150*/  UIADD3.X UR5, URZ, UR5, URZ, UP1, !UPT ;  /* 0x000000053f057290 */ /* 0x000fce0008ffe43f */
[----:B------:R0:W-:Y:S02]  /*0160*/  UTMACCTL.PF [UR10] ;  /* 0x000000000a0079b9 */ /* 0x0001e40008040000 */
[----:B------:R0:W-:Y:S02]  /*0170*/  UTMACCTL.PF [UR4] ;  /* 0x00000000040079b9 */ /* 0x0001e40008040000 */
[----:B0-----:R-:W-:Y:S01]  /*0180*/  NOP ;  /* 0x0000000000007918 */ /* 0x001fe20000000000 */
.L_x_1:
[----:B------:R-:W-:Y:S05]  /*0190*/  BSYNC B0 ;  /* 0x0000000000007941 */ /* 0x000fea0003800000 */
.L_x_0:
[----:B------:R-:W0:Y:S01]  /*01a0*/  SHFL.IDX PT, R2, R0, RZ, 0x1f ;  /* 0x00001fff00027589 */ /* 0x000e2200000e0000 */
[----:B------:R-:W-:Y:S01]  /*01b0*/  UISETP.NE.AND UP0, UPT, UR8, 0x3, UPT ;  /* 0x000000030800788c */ /* 0x000fe2000bf05270 */
[----:B------:R-:W-:Y:S01]  /*01c0*/  ISETP.NE.AND P1, PT, RZ, UR6, PT ;  /* 0x00000006ff007c0c */ /* 0x000fe2000bf25270 */
[----:B------:R-:W-:Y:S02]  /*01d0*/  UIADD3 UR10, UR6, -0x1, URZ ;  /* 0xffffffff060a7890 */ /* 0x000fe4000fffe03f */
[----:B------:R-:W-:Y:S02]  /*01e0*/  UISETP.EQ.OR UP0, UPT, UR8, URZ, !UP0 ;  /* 0x0000003f0800728c */ /* 0x000fe4000c702670 */
[----:B------:R-:W-:Y:S02]  /*01f0*/  UISETP.GE.U32.AND UP1, UPT, UR10, 0x2, UPT ;  /* 0x000000020a00788c */ /* 0x000fe4000bf26070 */
[----:B------:R-:W-:-:S04]  /*0200*/  UISETP.EQ.AND UP0, UPT, UR6, URZ, UP0 ;  /* 0x0000003f0600728c */ /* 0x000fc80008702270 */
[----:B------:R-:W-:-:S04]  /*0210*/  USEL UR40, URZ, 0x1, !UP0 ;  /* 0x000000013f287887 */ /* 0x000fc8000c000000 */
[----:B------:R-:W-:Y:S01]  /*0220*/  USEL UR40, UR40, 0x2, UP1 ;  /* 0x0000000228287887 */ /* 0x000fe20008800000 */
[----:B0-----:R-:W-:-:S13]  /*0230*/  ISETP.NE.AND P0, PT, R2, RZ, PT ;  /* 0x000000ff0200720c */ /* 0x001fda0003f05270 */
[----:B------:R-:W-:Y:S05]  /*0240*/  @P0 BRA `(.L_x_2) ;  /* 0x0000000000840947 */ /* 0x000fea0003800000 */
[----:B------:R-:W-:Y:S01]  /*0250*/  ELECT P0, URZ, PT ;  /* 0x00000000003f782f */ /* 0x000fe20003800000 */
[----:B------:R-:W-:-:S12]  /*0260*/  BSSY B0, `(.L_x_2) ;  /* 0x000001f000007945 */ /* 0x000fd80003800000 */
[----:B------:R-:W-:Y:S05]  /*0270*/  @!P0 BRA `(.L_x_3) ;  /* 0x0000000000748947 */ /* 0x000fea0003800000 */
[----:B------:R-:W0:Y:S01]  /*0280*/  S2UR UR9, SR_CgaCtaId ;  /* 0x00000000000979c3 */ /* 0x000e220000008800 */
[----:B------:R-:W-:Y:S01]  /*0290*/  UMOV UR4, 0x400 ;  /* 0x0000040000047882 */ /* 0x000fe20000000000 */
[----:B------:R-:W-:Y:S01]  /*02a0*/  UMOV UR5, 0x1 ;  /* 0x0000000100057882 */ /* 0x000fe20000000000 */
[----:B------:R-:W-:Y:S02]  /*02b0*/  UMOV UR6, 0x100 ;  /* 0x0000010000067882 */ /* 0x000fe40000000000 */
[----:B------:R-:W-:-:S04]  /*02c0*/  UIADD3 UR6, -UR6, 0x100000, URZ ;  /* 0x0010000006067890 */ /* 0x000fc8000fffe13f */
[----:B------:R-:W-:Y:S02]  /*02d0*/  USHF.L.U32 UR7, UR6, 0xb, URZ ;  /* 0x0000000b06077899 */ /* 0x000fe4000800063f */
[----:B------:R-:W-:Y:S02]  /*02e0*/  USHF.L.U32 UR6, UR6, 0x1, URZ ;  /* 0x0000000106067899 */ /* 0x000fe4000800063f */
[----:B0-----:R-:W-:Y:S02]  /*02f0*/  ULEA UR9, UR9, UR4, 0x18 ;  /* 0x0000000409097291 */ /* 0x001fe4000f8ec03f */
[----:B------:R-:W-:-:S04]  /*0300*/  UIADD3 UR4, -UR5, 0x100000, URZ ;  /* 0x0010000005047890 */ /* 0x000fc8000fffe13f */
[----:B------:R-:W-:Y:S02]  /*0310*/  USHF.L.U32 UR5, UR4, 0xb, URZ ;  /* 0x0000000b04057899 */ /* 0x000fe4000800063f */
[----:B------:R-:W-:Y:S01]  /*0320*/  USHF.L.U32 UR4, UR4, 0x1, URZ ;  /* 0x0000000104047899 */ /* 0x000fe2000800063f */
[----:B------:R-:W0:Y:S11]  /*0330*/  FENCE.VIEW.ASYNC.S ;  /* 0x00000000000073c6 */ /* 0x000e360000000000 */
[----:B0-----:R0:W1:Y:S01]  /*0340*/  SYNCS.EXCH.64 URZ, [UR9], UR4 ;  /* 0x00000004093f75b2 */ /* 0x0010620008000100 */
[----:B------:R0:W2:Y:S01]  /*0350*/  SYNCS.EXCH.64 URZ, [UR9+0x40], UR6 ;  /* 0x00004006093f75b2 */ /* 0x0000a20008000100 */
[----:B------:R0:W3:Y:S01]  /*0360*/  SYNCS.EXCH.64 URZ, [UR9+0x8], UR4 ;  /* 0x00000804093f75b2 */ /* 0x0000e20008000100 */
[----:B------:R0:W4:Y:S01]  /*0370*/  SYNCS.EXCH.64 URZ, [UR9+0x48], UR6 ;  /* 0x00004806093f75b2 */ /* 0x0001220008000100 */
[----:B------:R0:W0:Y:S01]  /*0380*/  SYNCS.EXCH.64 URZ, [UR9+0x10], UR4 ;  /* 0x00001004093f75b2 */ /* 0x0000220008000100 */
        /* <DEDUP_REMOVED lines=11> */
[----:B------:R-:W-:Y:S01]  /*0440*/  NOP ;  /* 0x0000000000007918 */ /* 0x000fe20000000000 */
.L_x_3:
[----:B0-----:R-:W-:Y:S05]  /*0450*/  BSYNC B0 ;  /* 0x0000000000007941 */ /* 0x001fea0003800000 */
.L_x_2:
[----:B------:R-:W0:Y:S01]  /*0460*/  SHFL.IDX PT, R0, R0, RZ, 0x1f ;  /* 0x00001fff00007589 */ /* 0x000e2200000e0000 */
[----:B------:R-:W5:Y:S01]  /*0470*/  LDC R2, c[0x0][0x65c] ;  /* 0x00019700ff027b82 */ /* 0x000f620000000800 */
[----:B------:R-:W-:Y:S01]  /*0480*/  ELECT P0, URZ, PT ;  /* 0x00000000003f782f */ /* 0x000fe20003800000 */
[----:B------:R-:W-:Y:S01]  /*0490*/  IMAD.MOV.U32 R3, RZ, RZ, RZ ;  /* 0x000000ffff037224 */ /* 0x000fe200078e00ff */
[----:B------:R-:W-:Y:S01]  /*04a0*/  UMOV UR4, 0x20 ;  /* 0x0000002000047882 */ /* 0x000fe20000000000 */
[----:B------:R-:W-:Y:S01]  /*04b0*/  NOP ;  /* 0x0000000000007918 */ /* 0x000fe20000000000 */
[----:B------:R-:W-:Y:S01]  /*04c0*/  NOP ;  /* 0x0000000000007918 */ /* 0x000fe20000000000 */
[----:B0-----:R-:W-:Y:S02]  /*04d0*/  ISETP.NE.OR P0, PT, R0, RZ, !P0 ;  /* 0x000000ff0000720c */ /* 0x001fe40004705670 */
[----:B-----5:R-:W-:Y:S01]  /*04e0*/  ISETP.NE.AND P2, PT, R2, 0x1, PT ;  /* 0x000000010200780c */ /* 0x020fe20003f45270 */
[----:B------:R-:W0:Y:S01]  /*04f0*/  S2R R0, SR_CTAID.Y ;  /* 0x0000000000007919 */ /* 0x000e220000002600 */
[----:B------:R-:W5:Y:S09]  /*0500*/  S2R R2, SR_CTAID.X ;  /* 0x0000000000027919 */ /* 0x000f720000002500 */
[----:B------:R-:W-:Y:S01]  /*0510*/  VOTEU.ALL UP0, P0 ;  /* 0x00000000003f7886 */ /* 0x000fe20000000000 */
[----:B------:R-:W-:Y:S01]  /*0520*/  VOTEU.ALL UP1, P0 ;  /* 0x00000000003f7886 */ /* 0x000fe20000020000 */
[----:B------:R-:W5:Y:S01]  /*0530*/  @P2 LDC R7, c[0x0][0x10] ;  /* 0x00000400ff072b82 */ /* 0x000f620000000800 */
[----:B------:R-:W-:-:S02]  /*0540*/  @P2 IMAD.MOV.U32 R5, RZ, RZ, RZ ;  /* 0x000000ffff052224 */ /* 0x000fc400078e00ff */
[----:B------:R-:W-:Y:S01]  /*0550*/  @!UP0 UMOV UR6, 0x400 ;  /* 0x0000040000068882 */ /* 0x000fe20000000000 */
[----:B------:R-:W-:-:S04]  /*0560*/  @!UP0 UIADD3 UR4, -UR4, 0x100000, URZ ;  /* 0x0010000004048890 */ /* 0x000fc8000fffe13f */
[----:B------:R-:W-:Y:S02]  /*0570*/  @!UP0 USHF.L.U32 UR5, UR4, 0xb, URZ ;  /* 0x0000000b04058899 */ /* 0x000fe4000800063f */
[----:B------:R-:W-:Y:S01]  /*0580*/  @!UP0 USHF.L.U32 UR4, UR4, 0x1, URZ ;  /* 0x0000000104048899 */ /* 0x000fe2000800063f */
[----:B------:R-:W-:Y:S01]  /*0590*/  @P2 IMAD.MOV.U32 R17, RZ, RZ, RZ ;  /* 0x000000ffff112224 */ /* 0x000fe200078e00ff */
[----:B------:R-:W1:Y:S08]  /*05a0*/  @!P2 LDC R9, c[0x0][0xc] ;  /* 0x00000300ff09ab82 */ /* 0x000e700000000800 */
[----:B------:R-:W2:Y:S01]  /*05b0*/  @!UP0 S2UR UR7, SR_CgaCtaId ;  /* 0x00000000000789c3 */ /* 0x000ea20000008800 */
[----:B0-----:R-:W-:-:S04]  /*05c0*/  @P2 IMAD.MOV.U32 R4, RZ, RZ, R0 ;  /* 0x000000ffff042224 */ /* 0x001fc800078e0000 */
[----:B-----5:R-:W-:-:S04]  /*05d0*/  @P2 IMAD.WIDE.U32 R6, R2, R7, R4 ;  /* 0x0000000702062225 */ /* 0x020fc800078e0004 */
[----:B------:R-:W-:Y:S01]  /*05e0*/  @P2 IMAD.IADD R17, R7, 0x1, R17 ;  /* 0x0000000107112824 */ /* 0x000fe200078e0211 */
[----:B------:R-:W-:Y:S01]  /*05f0*/  @P2 MOV R16, R6 ;  /* 0x0000000600102202 */ /* 0x000fe20000000f00 */
[----:B-1----:R-:W-:-:S04]  /*0600*/  @!P2 IMAD.WIDE.U32 R4, R9, R0, R2 ;  /* 0x000000000904a225 */ /* 0x002fc800078e0002 */
[----:B------:R-:W-:Y:S02]  /*0610*/  @!P2 IMAD.MOV.U32 R16, RZ, RZ, R4 ;  /* 0x000000ffff10a224 */ /* 0x000fe400078e0004 */
[----:B------:R-:W-:Y:S01]  /*0620*/  @!P2 IMAD.MOV.U32 R17, RZ, RZ, R5 ;  /* 0x000000ffff11a224 */ /* 0x000fe200078e0005 */
[----:B--2---:R-:W-:Y:S02]  /*0630*/  @!UP0 ULEA UR6, UR7, UR6, 0x18 ;  /* 0x0000000607068291 */ /* 0x004fe4000f8ec03f */
[----:B------:R0:W-:Y:S01]  /*0640*/  STL [R1+0x200], R16 ;  /* 0x0002001001007387 */ /* 0x0001e20000100800 */
[----:B------:R-:W-:-:S03]  /*0650*/  VOTEU.ALL UP0, P0 ;  /* 0x00000000003f7886 */ /* 0x000fc60000000000 */
[----:B------:R-:W1:Y:S06]  /*0660*/  FENCE.VIEW.ASYNC.S ;  /* 0x00000000000073c6 */ /* 0x000e6c0000000000 */
[----:B-1----:R0:W3:Y:S01]  /*0670*/  @!UP0 SYNCS.EXCH.64 URZ, [UR6+0x90], UR4 ;  /* 0x00009004063f85b2 */ /* 0x0020e20008000100 */
[----:B------:R0:W3:Y:S01]  /*0680*/  @!UP1 SYNCS.EXCH.64 URZ, [UR6+0x98], UR4 ;  /* 0x00009804063f95b2 */ /* 0x0000e20008000100 */
[----:B------:R-:W-:Y:S01]  /*0690*/  NOP ;  /* 0x0000000000007918 */ /* 0x000fe20000000000 */
[----:B---34-:R-:W-:Y:S06]  /*06a0*/  BAR.SYNC.DEFER_BLOCKING 0x0 ;  /* 0x0000000000007b1d */ /* 0x018fec0000010000 */
[----:B0-----:R-:W-:Y:S05]  /*06b0*/  @!P1 BRA `(.L_x_4) ;  /* 0x0000015c00bc9947 */ /* 0x001fea0003800000 */
[----:B------:R-:W-:-:S06]  /*06c0*/  UISETP.GT.U32.AND UP0, UPT, UR10, 0x1, UPT ;  /* 0x000000010a00788c */ /* 0x000fcc000bf04070 */
[----:B------:R-:W-:-:S13]  /*06d0*/  PLOP3.LUT P0, PT, PT, PT, UP0, 0x80, 0x0 ;  /* 0x000000000000781c */ /* 0x000fda0003f0f008 */
[----:B------:R-:W-:Y:S05]  /*06e0*/  @P0 EXIT ;  /* 0x000000000000094d */ /* 0x000fea0003800000 */
[----:B------:R-:W-:Y:S01]  /*06f0*/  ULDC.64 UR4, c[0x0][0x650] ;  /* 0x0001940000047ab9 */ /* 0x000fe20000000a00 */
[----:B------:R-:W-:Y:S01]  /*0700*/  UMOV UR42, 0xffffffff ;  /* 0xffffffff002a7882 */ /* 0x000fe20000000000 */
[----:B------:R-:W-:Y:S01]  /*0710*/  ISETP.GE.U32.AND P0, PT, R16, UR4, PT ;  /* 0x0000000410007c0c */ /* 0x000fe2000bf06070 */
[----:B------:R-:W-:Y:S01]  /*0720*/  IMAD.MOV.U32 R22, RZ, RZ, -0x1 ;  /* 0xffffffffff167424 */ /* 0x000fe200078e00ff */
[----:B------:R-:W-:Y:S01]  /*0730*/  PRMT R6, RZ, 0x7610, R6 ;  /* 0x00007610ff067816 */ /* 0x000fe20000000006 */
[----:B------:R-:W-:Y:S01]  /*0740*/  IMAD.MOV.U32 R19, RZ, RZ, -0x1 ;  /* 0xffffffffff137424 */ /* 0x000fe200078e00ff */
[----:B------:R-:W-:-:S13]  /*0750*/  ISETP.GE.U32.AND.EX P0, PT, R17, UR5, PT, P0 ;  /* 0x0000000511007c0c */ /* 0x000fda000bf06100 */
[----:B------:R-:W-:Y:S05]  /*0760*/  @P0 BRA `(.L_x_5) ;  /* 0x0000000400580947 */ /* 0x000fea0003800000 */
[----:B------:R-:W0:Y:S01]  /*0770*/  LDC.64 R12, c[0x0][0x628] ;  /* 0x00018a00ff0c7b82 */ /* 0x000e220000000a00 */
[----:B------:R-:W-:Y:S01]  /*0780*/  MOV R4, R16 ;  /* 0x0000001000047202 */ /* 0x000fe20000000f00 */
[----:B------:R-:W-:-:S06]  /*0790*/  IMAD.MOV.U32 R5, RZ, RZ, R17 ;  /* 0x000000ffff057224 */ /* 0x000fcc00078e0011 */
[----:B------:R-:W1:Y:S08]  /*07a0*/  LDC R10, c[0x0][0x630] ;  /* 0x00018c00ff0a7b82 */ /* 0x000e700000000800 */
[----:B------:R-:W2:Y:S01]  /*07b0*/  LDC.64 R14, c[0x0][0x620] ;  /* 0x00018800ff0e7b82 */ /* 0x000ea20000000a00 */
[----:B0-----:R-:W-:-:S04]  /*07c0*/  ISETP.NE.U32.AND P0, PT, R12, RZ, PT ;  /* 0x000000ff0c00720c */ /* 0x001fc80003f05070 */
[----:B------:R-:W-:-:S13]  /*07d0*/  ISETP.NE.AND.EX P0, PT, R13, RZ, PT, P0 ;  /* 0x000000ff0d00720c */ /* 0x000fda0003f05300 */
[----:B-12---:R-:W-:Y:S05]  /*07e0*/  @!P0 BRA `(.L_x_6) ;  /* 0x0000000000288947 */ /* 0x006fea0003800000 */
[----:B------:R-:W0:Y:S02]  /*07f0*/  LDC R9, c[0x0][0x634] ;  /* 0x00018d00ff097b82 */ /* 0x000e240000000800 */
[----:B0-----:R-:W-:-:S05]  /*0800*/  IADD3 R9, P0, R16, R9, RZ ;  /* 0x0000000910097210 */ /* 0x001fca0007f1e0ff */
[----:B------:R-:W-:-:S04]  /*0810*/  IMAD.X R11, RZ, RZ, R17, P0 ;  /* 0x000000ffff0b7224 */ /* 0x000fc800000e0611 */
[----:B------:R-:W-:-:S04]  /*0820*/  IMAD.WIDE.U32 R4, R11, R12, RZ ;  /* 0x0000000c0b047225 */ /* 0x000fc800078e00ff */
[----:B------:R-:W-:-:S04]  /*0830*/  IMAD.WIDE.U32 R6, P0, R9, R13, R4 ;  /* 0x0000000d09067225 */ /* 0x000fc80007800004 */
[----:B------:R-:W-:-:S04]  /*0840*/  IMAD.WIDE.U32 R4, R9, R12, RZ ;  /* 0x0000000c09047225 */ /* 0x000fc800078e00ff */
[----:B------:R-:W-:Y:S01]  /*0850*/  IMAD.X R9, RZ, RZ, RZ, P0 ;  /* 0x000000ffff097224 */ /* 0x000fe200000e06ff */
[----:B------:R-:W-:Y:S01]  /*0860*/  IADD3 RZ, P0, R5, R6, RZ ;  /* 0x0000000605ff7210 */ /* 0x000fe20007f1e0ff */
[----:B------:R-:W-:-:S04]  /*0870*/  IMAD.MOV.U32 R8, RZ, RZ, R7 ;  /* 0x000000ffff087224 */ /* 0x000fc800078e0007 */
[----:B------:R-:W-:-:S08]  /*0880*/  IMAD.WIDE.U32.X R4, R11, R13, R8, P0 ;  /* 0x0000000d0b047225 */ /* 0x000fd000000e0408 */
.L_x_6:
[-CC-:B------:R-:W-:Y:S01]  /*0890*/  SHF.R.U64 R24, R4, R10.reuse, R5.reuse ;  /* 0x0000000a04187219 */ /* 0x180fe20000001205 */
[----:B------:R-:W0:Y:S01]  /*08a0*/  LDC R8, c[0x0][0x618] ;  /* 0x00018600ff087b82 */ /* 0x000e220000000800 */
[----:B------:R-:W-:Y:S01]  /*08b0*/  SHF.R.U32.HI R4, RZ, R10, R5 ;  /* 0x0000000aff047219 */ /* 0x000fe20000011605 */
[----:B------:R-:W-:Y:S01]  /*08c0*/  ULDC UR4, c[0x0][0x150] ;  /* 0x0000540000047ab9 */ /* 0x000fe20000000800 */
[----:B------:R-:W-:Y:S02]  /*08d0*/  IADD3 R9, P0, RZ, -R24, RZ ;  /* 0x80000018ff097210 */ /* 0x000fe40007f1e0ff */
[----:B------:R-:W-:-:S03]  /*08e0*/  I2FP.F32.U32 R3, R2 ;  /* 0x0000000200037245 */ /* 0x000fc60000201000 */
[----:B------:R-:W1:Y:S01]  /*08f0*/  LDC.64 R20, c[0x0][0x640] ;  /* 0x00019000ff147b82 */ /* 0x000e620000000a00 */
[----:B------:R-:W-:Y:S02]  /*0900*/  IMAD.X R11, RZ, RZ, ~R4, P0 ;  /* 0x000000ffff0b7224 */ /* 0x000fe400000e0e04 */
[----:B------:R-:W-:Y:S01]  /*0910*/  FMUL R3, R3, UR4 ;  /* 0x0000000403037c20 */ /* 0x000fe20008400000 */
[----:B------:R-:W-:Y:S01]  /*0920*/  IMAD.WIDE.U32 R4, R9, R14, R16 ;  /* 0x0000000e09047225 */ /* 0x000fe200078e0010 */
[----:B------:R-:W-:-:S03]  /*0930*/  ULDC UR4, c[0x0][0x154] ;  /* 0x0000550000047ab9 */ /* 0x000fc60000000800 */
[----:B------:R-:W-:Y:S01]  /*0940*/  IMAD R6, R11, R14, RZ ;  /* 0x0000000e0b067224 */ /* 0x000fe200078e02ff */
[----:B------:R-:W2:Y:S01]  /*0950*/  LDC R10, c[0x0][0x608] ;  /* 0x00018200ff0a7b82 */ /* 0x000ea20000000800 */
[----:B------:R-:W3:Y:S02]  /*0960*/  F2I.U32.TRUNC.NTZ R3, R3 ;  /* 0x0000000300037305 */ /* 0x000ee4000020f000 */
[----:B------:R-:W-:-:S05]  /*0970*/  IMAD R9, R9, R15, R6 ;  /* 0x0000000f09097224 */ /* 0x000fca00078e0206 */
[----:B------:R-:W4:Y:S01]  /*0980*/  LDC R7, c[0x0][0x144] ;  /* 0x00005100ff077b82 */ /* 0x000f220000000800 */
[----:B------:R-:W-:Y:S01]  /*0990*/  IADD3 R5, R5, R9, RZ ;  /* 0x0000000905057210 */ /* 0x000fe20007ffe0ff */
[----:B------:R-:W-:-:S03]  /*09a0*/  IMAD.MOV.U32 R9, RZ, RZ, 0x1 ;  /* 0x00000001ff097424 */ /* 0x000fc600078e00ff */
[----:B0-----:R-:W-:Y:S02]  /*09b0*/  SHF.R.U64 R12, R4, R8, R5 ;  /* 0x00000008040c7219 */ /* 0x001fe40000001205 */
[----:B------:R-:W-:Y:S01]  /*09c0*/  I2FP.F32.U32 R4, R0 ;  /* 0x0000000000047245 */ /* 0x000fe20000201000 */
[----:B------:R-:W0:Y:S01]  /*09d0*/  LDC R14, c[0x0][0x658] ;  /* 0x00019600ff0e7b82 */ /* 0x000e220000000800 */
[----:B-1----:R-:W-:Y:S01]  /*09e0*/  ISETP.NE.U32.AND P0, PT, R20, RZ, PT ;  /* 0x000000ff1400720c */ /* 0x002fe20003f05070 */
[----:B---3--:R-:W-:Y:S01]  /*09f0*/  IMAD.MOV R6, RZ, RZ, -R3 ;  /* 0x000000ffff067224 */ /* 0x008fe200078e0a03 */
[----:B------:R-:W-:Y:S01]  /*0a00*/  SHF.R.U32.HI R3, RZ, R8, R5 ;  /* 0x00000008ff037219 */ /* 0x000fe20000011605 */
[----:B------:R-:W-:Y:S01]  /*0a10*/  FMUL R4, R4, UR4 ;  /* 0x0000000404047c20 */ /* 0x000fe20008400000 */
[----:B------:R-:W-:Y:S01]  /*0a20*/  ISETP.NE.AND.EX P0, PT, R21, RZ, PT, P0 ;  /* 0x000000ff1500720c */ /* 0x000fe20003f05300 */
[----:B------:R-:W-:Y:S02]  /*0a30*/  IMAD.MOV.U32 R5, RZ, RZ, -0x1 ;  /* 0xffffffffff057424 */ /* 0x000fe400078e00ff */
[----:B------:R-:W1:Y:S01]  /*0a40*/  LDC R13, c[0x0][0x148] ;  /* 0x00005200ff0d7b82 */ /* 0x000e620000000800 */
[----:B------:R3:W0:Y:S01]  /*0a50*/  F2I.U32.TRUNC.NTZ R11, R4 ;  /* 0x00000004000b7305 */ /* 0x000622000020f000 */
[----:B--2---:R-:W-:-:S02]  /*0a60*/  SHF.R.U64 R25, R12, R10, R3 ;  /* 0x0000000a0c197219 */ /* 0x004fc40000001203 */
[----:B------:R-:W-:-:S04]  /*0a70*/  SHF.R.U32.HI R3, RZ, R10, R3 ;  /* 0x0000000aff037219 */ /* 0x000fc80000011603 */
[----:B------:R-:W2:Y:S01]  /*0a80*/  LDC R19, c[0x0][0x600] ;  /* 0x00018000ff137b82 */ /* 0x000ea20000000800 */
[----:B----4-:R-:W-:-:S07]  /*0a90*/  IMAD R8, R7, R6, R2 ;  /* 0x0000000607087224 */ /* 0x010fce00078e0202 */
[----:B------:R-:W4:Y:S01]  /*0aa0*/  LDC R16, c[0x0][0x648] ;  /* 0x00019200ff107b82 */ /* 0x000f220000000800 */
[-C--:B0-----:R-:W-:Y:S02]  /*0ab0*/  SHF.L.U32 R2, R5, R14.reuse, RZ ;  /* 0x0000000e05027219 */ /* 0x081fe400000006ff */
[--C-:B------:R-:W-:Y:S02]  /*0ac0*/  SHF.R.U64 R22, R25, R14, R3.reuse ;  /* 0x0000000e19167219 */ /* 0x100fe40000001203 */
[----:B------:R-:W-:Y:S02]  /*0ad0*/  LOP3.LUT R10, RZ, R2, RZ, 0x33, !PT ;  /* 0x00000002ff0a7212 */ /* 0x000fe400078e33ff */
[-C--:B------:R-:W-:Y:S01]  /*0ae0*/  SHF.R.U32.HI R3, RZ, R14.reuse, R3 ;  /* 0x0000000eff037219 */ /* 0x080fe20000011603 */
[----:B------:R-:W0:Y:S01]  /*0af0*/  LDC R23, c[0x0][0x638] ;  /* 0x00018e00ff177b82 */ /* 0x000e220000000800 */
[----:B------:R-:W-:Y:S01]  /*0b00*/  SHF.L.U32 R9, R9, R14, RZ ;  /* 0x0000000e09097219 */ /* 0x000fe200000006ff */
[----:B------:R-:W-:-:S06]  /*0b10*/  IMAD.MOV.U32 R2, RZ, RZ, R22 ;  /* 0x000000ffff027224 */ /* 0x000fcc00078e0016 */
[----:B------:R-:W0:Y:S01]  /*0b20*/  LDC R18, c[0x0][0x610] ;  /* 0x00018400ff127b82 */ /* 0x000e220000000800 */
[----:B-1-3--:R-:W-:Y:S05]  /*0b30*/  @!P0 BRA `(.L_x_7) ;  /* 0x0000000000288947 */ /* 0x00afea0003800000 */
[----:B------:R-:W1:Y:S02]  /*0b40*/  LDC R7, c[0x0][0x64c] ;  /* 0x00019300ff077b82 */ /* 0x000e640000000800 */
[----:B-1----:R-:W-:-:S05]  /*0b50*/  IADD3 R7, P0, R22, R7, RZ ;  /* 0x0000000716077210 */ /* 0x002fca0007f1e0ff */
[----:B------:R-:W-:-:S04]  /*0b60*/  IMAD.X R15, RZ, RZ, R3, P0 ;  /* 0x000000ffff0f7224 */ /* 0x000fc800000e0603 */
[----:B------:R-:W-:-:S04]  /*0b70*/  IMAD.WIDE.U32 R2, R15, R20, RZ ;  /* 0x000000140f027225 */ /* 0x000fc800078e00ff */
[----:B------:R-:W-:-:S04]  /*0b80*/  IMAD.WIDE.U32 R4, P0, R7, R21, R2 ;  /* 0x0000001507047225 */ /* 0x000fc80007800002 */
[----:B------:R-:W-:Y:S01]  /*0b90*/  IMAD.WIDE.U32 R2, R7, R20, RZ ;  /* 0x0000001407027225 */ /* 0x000fe200078e00ff */
[----:B------:R-:W-:-:S03]  /*0ba0*/  IADD3.X R7, RZ, RZ, RZ, P0, !PT ;  /* 0x000000ffff077210 */ /* 0x000fc600007fe4ff */
[----:B------:R-:W-:Y:S01]  /*0bb0*/  IMAD.MOV.U32 R6, RZ, RZ, R5 ;  /* 0x000000ffff067224 */ /* 0x000fe200078e0005 */
[----:B------:R-:W-:-:S05]  /*0bc0*/  IADD3 RZ, P0, R3, R4, RZ ;  /* 0x0000000403ff7210 */ /* 0x000fca0007f1e0ff */
[----:B------:R-:W-:-:S08]  /*0bd0*/  IMAD.WIDE.U32.X R2, R15, R21, R6, P0 ;  /* 0x000000150f027225 */ /* 0x000fd000000e0406 */
.L_x_7:
[----:B----4-:R-:W-:Y:S01]  /*0be0*/  SHF.R.U64 R2, R2, R16, R3 ;  /* 0x0000001002027219 */ /* 0x010fe20000001203 */
[----:B--2---:R-:W-:Y:S01]  /*0bf0*/  VIADD R3, R19, 0xffffffff ;  /* 0xffffffff13037836 */ /* 0x004fe20000000000 */
[----:B------:R-:W-:Y:S01]  /*0c00*/  LOP3.LUT R10, R25, R10, RZ, 0xc0, !PT ;  /* 0x0000000a190a7212 */ /* 0x000fe200078ec0ff */
[----:B------:R-:W-:Y:S01]  /*0c10*/  IMAD.MOV R11, RZ, RZ, -R11 ;  /* 0x000000ffff0b7224 */ /* 0x000fe200078e0a0b */
[----:B------:R-:W-:Y:S01]  /*0c20*/  R2UR UR42, R24 ;  /* 0x00000000182a72ca */ /* 0x000fe200000e0000 */
[----:B------:R-:W-:Y:S01]  /*0c30*/  IMAD.MOV R4, RZ, RZ, -R2 ;  /* 0x000000ffff047224 */ /* 0x000fe200078e0a02 */
[----:B------:R-:W-:Y:S01]  /*0c40*/  LOP3.LUT R3, R12, R3, RZ, 0xc0, !PT ;  /* 0x000000030c037212 */ /* 0x000fe200078ec0ff */
[----:B------:R-:W-:Y:S02]  /*0c50*/  @P2 IMAD R8, R13, R11, R0 ;  /* 0x0000000b0d082224 */ /* 0x000fe400078e0200 */
[----:B------:R-:W-:Y:S02]  /*0c60*/  IMAD R9, R9, R2, R10 ;  /* 0x0000000209097224 */ /* 0x000fe400078e020a */
[----:B0-----:R-:W-:-:S02]  /*0c70*/  IMAD R0, R4, R23, R22 ;  /* 0x0000001704007224 */ /* 0x001fc400078e0216 */
[----:B------:R-:W-:Y:S02]  /*0c80*/  IMAD R8, R9, R18, R8 ;  /* 0x0000001209087224 */ /* 0x000fe400078e0208 */
[----:B------:R-:W-:Y:S02]  /*0c90*/  IMAD R3, R0, R19, R3 ;  /* 0x0000001300037224 */ /* 0x000fe400078e0203 */
[----:B------:R-:W-:-:S03]  /*0ca0*/  IMAD.MOV.U32 R6, RZ, RZ, 0x1 ;  /* 0x00000001ff067424 */ /* 0x000fc600078e00ff */
[----:B------:R-:W-:Y:S02]  /*0cb0*/  SEL R19, R3, R8, !P2 ;  /* 0x0000000803137207 */ /* 0x000fe40005000000 */
[----:B------:R-:W-:-:S07]  /*0cc0*/  SEL R22, R8, R3, !P2 ;  /* 0x0000000308167207 */ /* 0x000fce0005000000 */
.L_x_5:
[----:B------:R-:W-:-:S08]  /*0cd0*/  NOP ;  /* 0x0000000000007918 */ /* 0x000fd00000000000 */
[----:B------:R-:W0:Y:S02]  /*0ce0*/  USETMAXREG.TRY_ALLOC.CTAPOOL UP0, 0xe8 ;  /* 0x000000e8000079c8 */ /* 0x000e240008000600 */
[----:B0-----:R-:W-:-:S13]  /*0cf0*/  PLOP3.LUT P0, PT, PT, PT, UP0, 0x80, 0x0 ;  /* 0x000000000000781c */ /* 0x001fda0003f0f008 */
[----:B------:R-:W-:Y:S05]  /*0d00*/  @!P0 BRA `(.L_x_5) ;  /* 0xfffffffc00f08947 */ /* 0x000fea000383ffff */
[----:B------:R-:W-:Y:S01]  /*0d10*/  ULDC.64 UR4, c[0x0][0x598] ;  /* 0x0001660000047ab9 */ /* 0x000fe20000000a00 */
[----:B------:R-:W-:Y:S01]  /*0d20*/  ULDC.64 UR36, c[0x0][0x208] ;  /* 0x0000820000247ab9 */ /* 0x000fe20000000a00 */
[----:B------:R-:W-:-:S04]  /*0d30*/  ISETP.NE.U32.AND P0, PT, RZ, UR4, PT ;  /* 0x00000004ff007c0c */ /* 0x000fc8000bf05070 */
[----:B------:R-:W-:-:S13]  /*0d40*/  ISETP.NE.AND.EX P0, PT, RZ, UR5, PT, P0 ;  /* 0x00000005ff007c0c */ /* 0x000fda000bf05300 */
[----:B------:R-:W-:Y:S05]  /*0d50*/  @!P0 BRA `(.L_x_8) ;  /* 0x00000000001c8947 */ /* 0x000fea0003800000 */
[----:B------:R-:W0:Y:S02]  /*0d60*/  LDC.64 R2, c[0x0][0x598] ;  /* 0x00016600ff027b82 */ /* 0x000e240000000a00 */
[----:B0-----:R-:W2:Y:S02]  /*0d70*/  LDG.E.64 R2, desc[UR36][R2.64] ;  /* 0x0000002402027981 */ /* 0x001ea4000c1e1b00 */
[----:B--2---:R-:W-:-:S04]  /*0d80*/  ISETP.NE.U32.AND P0, PT, R2, RZ, PT ;  /* 0x000000ff0200720c */ /* 0x004fc80003f05070 */
[----:B------:R-:W-:-:S13]  /*0d90*/  ISETP.NE.AND.EX P0, PT, R3, RZ, PT, P0 ;  /* 0x000000ff0300720c */ /* 0x000fda0003f05300 */
[----:B------:R-:W-:Y:S05]  /*0da0*/  @!P0 BRA `(.L_x_8) ;  /* 0x0000000000088947 */ /* 0x000fea0003800000 */
[----:B------:R0:W5:Y:S01]  /*0db0*/  LD.E R2, desc[UR36][R2.64] ;  /* 0x0000002402027980 */ /* 0x000162000c101900 */
[----:B------:R-:W-:Y:S05]  /*0dc0*/  BRA `(.L_x_9) ;  /* 0x0000000000247947 */ /* 0x000fea0003800000 */
.L_x_8:
[----:B------:R-:W-:Y:S02]  /*0dd0*/  ULDC.64 UR4, c[0x0][0x588] ;  /* 0x0001620000047ab9 */ /* 0x000fe40000000a00 */
[----:B------:R-:W-:-:S04]  /*0de0*/  ISETP.NE.U32.AND P0, PT, RZ, UR4, PT ;  /* 0x00000004ff007c0c */ /* 0x000fc8000bf05070 */
[----:B------:R-:W-:-:S13]  /*0df0*/  ISETP.NE.AND.EX P0, PT, RZ, UR5, PT, P0 ;  /* 0x00000005ff007c0c */ /* 0x000fda000bf05300 */
[----:B------:R-:W-:Y:S05]  /*0e00*/  @!P0 BRA `(.L_x_10) ;  /* 0x00000000000c8947 */ /* 0x000fea0003800000 */
[----:B------:R-:W0:Y:S02]  /*0e10*/  LDC.64 R2, c[0x0][0x588] ;  /* 0x00016200ff027b82 */ /* 0x000e240000000a00 */
[----:B0-----:R1:W5:Y:S01]  /*0e20*/  LDG.E R2, desc[UR36][R2.64] ;  /* 0x0000002402027981 */ /* 0x001362000c1e1900 */
[----:B------:R-:W-:Y:S05]  /*0e30*/  BRA `(.L_x_9) ;  /* 0x0000000000087947 */ /* 0x000fea0003800000 */
.L_x_10:
[----:B------:R-:W-:Y:S02]  /*0e40*/  ULDC UR4, c[0x0][0x580] ;  /* 0x0001600000047ab9 */ /* 0x000fe40000000800 */
[----:B------:R-:W-:-:S07]  /*0e50*/  MOV R2, UR4 ;  /* 0x0000000400027c02 */ /* 0x000fce0008000f00 */
.L_x_9:
[----:B------:R-:W-:Y:S02]  /*0e60*/  ULDC.64 UR4, c[0x0][0x5a0] ;  /* 0x0001680000047ab9 */ /* 0x000fe40000000a00 */
[----:B------:R-:W-:-:S04]  /*0e70*/  ISETP.NE.U32.AND P0, PT, RZ, UR4, PT ;  /* 0x00000004ff007c0c */ /* 0x000fc8000bf05070 */
[----:B------:R-:W-:-:S13]  /*0e80*/  ISETP.NE.AND.EX P0, PT, RZ, UR5, PT, P0 ;  /* 0x00000005ff007c0c */ /* 0x000fda000bf05300 */
[----:B------:R-:W-:Y:S05]  /*0e90*/  @!P0 BRA `(.L_x_11) ;  /* 0x00000000001c8947 */ /* 0x000fea0003800000 */
[----:B------:R-:W2:Y:S02]  /*0ea0*/  LDC.64 R4, c[0x0][0x5a0] ;  /* 0x00016800ff047b82 */ /* 0x000ea40000000a00 */
[----:B--2---:R-:W2:Y:S02]  /*0eb0*/  LDG.E.64 R4, desc[UR36][R4.64] ;  /* 0x0000002404047981 */ /* 0x004ea4000c1e1b00 */
[----:B--2---:R-:W-:-:S04]  /*0ec0*/  ISETP.NE.U32.AND P0, PT, R4, RZ, PT ;  /* 0x000000ff0400720c */ /* 0x004fc80003f05070 */
[----:B------:R-:W-:-:S13]  /*0ed0*/  ISETP.NE.AND.EX P0, PT, R5, RZ, PT, P0 ;  /* 0x000000ff0500720c */ /* 0x000fda0003f05300 */
[----:B------:R-:W-:Y:S05]  /*0ee0*/  @!P0 BRA `(.L_x_11) ;  /* 0x0000000000088947 */ /* 0x000fea0003800000 */
[----:B------:R2:W5:Y:S01]  /*0ef0*/  LD.E R16, desc[UR36][R4.64] ;  /* 0x0000002404107980 */ /* 0x000562000c101900 */
[----:B------:R-:W-:Y:S05]  /*0f00*/  BRA `(.L_x_12) ;  /* 0x0000000000247947 */ /* 0x000fea0003800000 */
.L_x_11:
[----:B------:R-:W-:Y:S02]  /*0f10*/  ULDC.64 UR4, c[0x0][0x590] ;  /* 0x0001640000047ab9 */ /* 0x000fe40000000a00 */
[----:B------:R-:W-:-:S04]  /*0f20*/  ISETP.NE.U32.AND P0, PT, RZ, UR4, PT ;  /* 0x00000004ff007c0c */ /* 0x000fc8000bf05070 */
[----:B------:R-:W-:-:S13]  /*0f30*/  ISETP.NE.AND.EX P0, PT, RZ, UR5, PT, P0 ;  /* 0x00000005ff007c0c */ /* 0x000fda000bf05300 */
[----:B------:R-:W-:Y:S05]  /*0f40*/  @!P0 BRA `(.L_x_13) ;  /* 0x00000000000c8947 */ /* 0x000fea0003800000 */
[----:B------:R-:W2:Y:S02]  /*0f50*/  LDC.64 R4, c[0x0][0x590] ;  /* 0x00016400ff047b82 */ /* 0x000ea40000000a00 */
[----:B--2---:R3:W5:Y:S01]  /*0f60*/  LDG.E R16, desc[UR36][R4.64] ;  /* 0x0000002404107981 */ /* 0x004762000c1e1900 */
[----:B------:R-:W-:Y:S05]  /*0f70*/  BRA `(.L_x_12) ;  /* 0x0000000000087947 */ /* 0x000fea0003800000 */
.L_x_13:
[----:B------:R-:W-:Y:S02]  /*0f80*/  ULDC UR4, c[0x0][0x584] ;  /* 0x0001610000047ab9 */ /* 0x000fe40000000800 */
[----:B------:R-:W-:-:S07]  /*0f90*/  IMAD.U32 R16, RZ, RZ, UR4 ;  /* 0x00000004ff107e24 */ /* 0x000fce000f8e00ff */
.L_x_12:
[----:B------:R-:W-:-:S13]  /*0fa0*/  LOP3.LUT P0, RZ, R6, 0xff, RZ, 0xc0, !PT ;  /* 0x000000ff06ff7812 */ /* 0x000fda000780c0ff */
[----:B------:R-:W-:Y:S05]  /*0fb0*/  @!P0 EXIT ;  /* 0x000000000000894d */ /* 0x000fea0003800000 */
[----:B------:R-:W-:Y:S01]  /*0fc0*/  ULDC UR4, c[0x0][0x28c] ;  /* 0x0000a30000047ab9 */ /* 0x000fe20000000800 */
[----:B------:R-:W-:Y:S01]  /*0fd0*/  UMOV UR38, URZ ;  /* 0x0000003f00267c82 */ /* 0x000fe20008000000 */
[----:B------:R-:W-:Y:S01]  /*0fe0*/  UIADD3 UR4, UR4, 0x1f, URZ ;  /* 0x0000001f04047890 */ /* 0x000fe2000fffe03f */
[----:B------:R-:W-:-:S03]  /*0ff0*/  UMOV UR39, URZ ;  /* 0x0000003f00277c82 */ /* 0x000fc60008000000 */
[----:B------:R-:W-:-:S04]  /*1000*/  USHF.R.S32.HI UR5, URZ, 0x1f, UR4 ;  /* 0x0000001f3f057899 */ /* 0x000fc80008011404 */
[----:B------:R-:W-:-:S04]  /*1010*/  ULEA.HI UR5, UR5, UR4, URZ, 0x5 ;  /* 0x0000000405057291 */ /* 0x000fc8000f8f283f */
[----:B------:R-:W-:-:S12]  /*1020*/  USHF.R.S32.HI UR41, URZ, 0x5, UR5 ;  /* 0x000000053f297899 */ /* 0x000fd80008011405 */
.L_x_541:
[----:B------:R-:W4:Y:S01]  /*1030*/  S2R R0, SR_TID.X ;  /* 0x0000000000007919 */ /* 0x000f220000002100 */
[----:B------:R-:W0:Y:S01]  /*1040*/  S2UR UR7, SR_CgaCtaId ;  /* 0x00000000000779c3 */ /* 0x000e220000008800 */
[----:B------:R-:W-:Y:S02]  /*1050*/  UMOV UR6, 0x400 ;  /* 0x0000040000067882 */ /* 0x000fe40000000000 */
[----:B0-----:R-:W-:Y:S01]  /*1060*/  ULEA UR44, UR7, UR6, 0x18 ;  /* 0x00000006072c7291 */ /* 0x001fe2000f8ec03f */
[----:B----4-:R-:W-:-:S04]  /*1070*/  LOP3.LUT R0, R0, 0x80, RZ, 0xc0, !PT ;  /* 0x0000008000007812 */ /* 0x010fc800078ec0ff */
[----:B------:R-:W-:-:S06]  /*1080*/  SHF.R.U32.HI R0, RZ, 0x7, R0 ;  /* 0x00000007ff007819 */ /* 0x000fcc0000011600 */
[----:B------:R-:W0:Y:S02]  /*1090*/  SHFL.IDX PT, R0, R0, RZ, 0x1f ;  /* 0x00001fff00007589 */ /* 0x000e2400000e0000 */
[----:B0-----:R-:W-:-:S13]  /*10a0*/  R2UR UR4, R0 ;  /* 0x00000000000472ca */ /* 0x001fda00000e0000 */
[----:B------:R-:W-:-:S04]  /*10b0*/  ULEA.HI UR5, UR4, UR4, URZ, 0x1 ;  /* 0x0000000404057291 */ /* 0x000fc8000f8f083f */
[----:B------:R-:W-:-:S04]  /*10c0*/  ULOP3.LUT UR5, UR5, 0xffffe, URZ, 0xc0, !UPT ;  /* 0x000ffffe05057892 */ /* 0x000fc8000f8ec03f */
[----:B------:R-:W-:-:S03]  /*10d0*/  UIADD3 UR5, UR4, -UR5, URZ ;  /* 0x8000000504057290 */ /* 0x000fc6000fffe03f */
[----:B------:R-:W-:Y:S01]  /*10e0*/  ULDC UR4, c[0x0][0x28c] ;  /* 0x0000a30000047ab9 */ /* 0x000fe20000000800 */
[----:B------:R-:W-:Y:S01]  /*10f0*/  ULEA UR5, UR5, UR44, 0xc ;  /* 0x0000002c05057291 */ /* 0x000fe2000f8e603f */
[----:B------:R-:W-:-:S03]  /*1100*/  ISETP.LT.AND P0, PT, RZ, UR4, PT ;  /* 0x00000004ff007c0c */ /* 0x000fc6000bf01270 */
[----:B------:R-:W-:-:S04]  /*1110*/  UIADD3 UR5, UR5, 0x180, URZ ;  /* 0x0000018005057890 */ /* 0x000fc8000fffe03f */
[----:B------:R-:W-:-:S04]  /*1120*/  USHF.R.U32.HI UR5, URZ, 0x4, UR5 ;  /* 0x000000043f057899 */ /* 0x000fc80008011605 */
[----:B------:R-:W-:Y:S02]  /*1130*/  ULOP3.LUT UR43, UR5, 0x3fff, URZ, 0xc0, !UPT ;  /* 0x00003fff052b7892 */ /* 0x000fe4000f8ec03f */
[----:B-12---:R-:W-:Y:S10]  /*1140*/  @P0 BRA `(.L_x_14) ;  /* 0x0000000000400947 */ /* 0x006ff40003800000 */
[----:B------:R-:W-:Y:S01]  /*1150*/  MOV R0, 0x0 ;  /* 0x0000000000007802 */ /* 0x000fe20000000f00 */
[----:B------:R-:W-:Y:S01]  /*1160*/  ULDC.64 UR4, c[0x4][0x68] ;  /* 0x01001a0000047ab9 */ /* 0x000fe20000000a00 */
[----:B------:R-:W-:Y:S01]  /*1170*/  ULDC.64 UR6, c[0x4][0x8] ;  /* 0x0100020000067ab9 */ /* 0x000fe20000000a00 */
[----:B--23--:R-:W-:Y:S01]  /*1180*/  IMAD.U32 R4, RZ, RZ, UR4 ;  /* 0x00000004ff047e24 */ /* 0x00cfe2000f8e00ff */
[----:B------:R0:W2:Y:S01]  /*1190*/  LDC.64 R14, c[0x4][R0] ;  /* 0x01000000000e7b82 */ /* 0x0000a20000000a00 */
[----:B------:R-:W-:Y:S01]  /*11a0*/  IMAD.U32 R5, RZ, RZ, UR5 ;  /* 0x00000005ff057e24 */ /* 0x000fe2000f8e00ff */
[----:B------:R-:W-:Y:S01]  /*11b0*/  ULDC.64 UR4, c[0x4][0x70] ;  /* 0x01001c0000047ab9 */ /* 0x000fe20000000a00 */
[----:B------:R-:W-:Y:S01]  /*11c0*/  MOV R10, UR6 ;  /* 0x00000006000a7c02 */ /* 0x000fe20008000f00 */
[----:B------:R-:W-:Y:S02]  /*11d0*/  IMAD.U32 R6, RZ, RZ, UR4 ;  /* 0x00000004ff067e24 */ /* 0x000fe4000f8e00ff */
[----:B------:R-:W-:-:S02]  /*11e0*/  IMAD.U32 R7, RZ, RZ, UR5 ;  /* 0x00000005ff077e24 */ /* 0x000fc4000f8e00ff */
[----:B------:R-:W-:Y:S02]  /*11f0*/  IMAD.U32 R11, RZ, RZ, UR7 ;  /* 0x00000007ff0b7e24 */ /* 0x000fe4000f8e00ff */
[----:B------:R-:W-:Y:S02]  /*1200*/  IMAD.MOV.U32 R8, RZ, RZ, 0x1e1 ;  /* 0x000001e1ff087424 */ /* 0x000fe400078e00ff */
[----:B------:R-:W-:Y:S02]  /*1210*/  IMAD.MOV.U32 R12, RZ, RZ, 0x1 ;  /* 0x00000001ff0c7424 */ /* 0x000fe400078e00ff */
[----:B0-----:R-:W-:-:S07]  /*1220*/  IMAD.MOV.U32 R13, RZ, RZ, RZ ;  /* 0x000000ffff0d7224 */ /* 0x001fce00078e00ff */
[----:B------:R-:W-:-:S07]  /*1230*/  LEPC R20, `(.L_x_14) ;  /* 0x000000001014794e */ /* 0x000fce0000000000 */
[----:B-12--5:R-:W-:Y:S05]  /*1240*/  CALL.ABS.NOINC R14 ;  /* 0x000000000e007343 */ /* 0x026fea0003c00000 */
.L_x_14:
[----:B------:R-:W-:-:S06]  /*1250*/  ULOP3.LUT UR4, UR40, 0x1, URZ, 0xfc, !UPT ;  /* 0x0000000128047892 */ /* 0x000fcc000f8efc3f */
[----:B------:R-:W-:-:S05]  /*1260*/  IMAD.U32 R0, RZ, RZ, UR4 ;  /* 0x00000004ff007e24 */ /* 0x000fca000f8e00ff */
[----:B------:R-:W-:-:S13]  /*1270*/  ISETP.NE.AND P0, PT, R0, 0x3, PT ;  /* 0x000000030000780c */ /* 0x000fda0003f05270 */
[----:B------:R-:W-:Y:S05]  /*1280*/  @!P0 BRA `(.L_x_15) ;  /* 0x0000000000048947 */ /* 0x000fea0003800000 */
[----:B------:R-:W-:Y:S01]  /*1290*/  BPT.TRAP 0x1 ;  /* 0x000000040000795c */ /* 0x000fe20000300000 */
.L_x_15:
[----:B------:R-:W-:Y:S01]  /*12a0*/  IMAD.U32 R0, RZ, RZ, UR38 ;  /* 0x00000026ff007e24 */ /* 0x000fe2000f8e00ff */
[----:B-1----:R-:W-:-:S04]  /*12b0*/  MOV R3, UR39 ;  /* 0x0000002700037c02 */ /* 0x002fc80008000f00 */
[----:B------:R-:W-:Y:S02]  /*12c0*/  LEA R3, R3, UR44, 0x3 ;  /* 0x0000002c03037c11 */ /* 0x000fe4000f8e18ff */
[----:B------:R-:W-:-:S04]  /*12d0*/  SHF.L.U32 R0, R0, 0x1f, RZ ;  /* 0x0000001f00007819 */ /* 0x000fc800000006ff */
[----:B------:R0:W1:Y:S01]  /*12e0*/  SYNCS.PHASECHK.TRANS64.TRYWAIT P1, [R3+URZ], R0 ;  /* 0x00000000030075a7 */ /* 0x000062000802017f */
[----:B------:R-:W-:Y:S05]  /*12f0*/  @!P0 BRA `(.L_x_16) ;  /* 0x0000000000048947 */ /* 0x000fea0003800000 */
[----:B------:R-:W-:Y:S01]  /*1300*/  BPT.TRAP 0x1 ;  /* 0x000000040000795c */ /* 0x000fe20000300000 */
.L_x_16:
[----:B-1----:R-:W-:Y:S05]  /*1310*/  @P1 BRA `(.L_x_17) ;  /* 0x0000000000081947 */ /* 0x002fea0003800000 */
[----:B------:R-:W1:Y:S02]  /*1320*/  SYNCS.PHASECHK.TRANS64.TRYWAIT P1, [R3+URZ], R0 ;  /* 0x00000000030075a7 */ /* 0x000e64000802017f */
[----:B-1----:R-:W-:Y:S05]  /*1330*/  @!P1 BRA `(.L_x_18) ;  /* 0x0000016800e49947 */ /* 0x002fea0003800000 */
.L_x_17:
[----:B------:R-:W-:-:S04]  /*1340*/  UISETP.LT.AND UP0, UPT, UR41, 0x1, UPT ;  /* 0x000000012900788c */ /* 0x000fc8000bf01270 */
[----:B------:R-:W-:-:S04]  /*1350*/  USEL UR4, UR41, 0x1, UP0 ;  /* 0x0000000129047887 */ /* 0x000fc80008000000 */
[----:B------:R-:W-:-:S06]  /*1360*/  UIADD3 UR4, UR41, -UR4, URZ ;  /* 0x8000000429047290 */ /* 0x000fcc000fffe03f */
[----:B01----:R-:W-:Y:S02]  /*1370*/  IMAD.U32 R0, RZ, RZ, UR4 ;  /* 0x00000004ff007e24 */ /* 0x003fe4000f8e00ff */
[----:B------:R-:W-:Y:S01]  /*1380*/  IMAD.U32 R3, RZ, RZ, UR4 ;  /* 0x00000004ff037e24 */ /* 0x000fe2000f8e00ff */
[----:B------:R-:W-:Y:S05]  /*1390*/  WARPSYNC.ALL ;  /* 0x0000000000007948 */ /* 0x000fea0003800000 */
[----:B------:R-:W-:Y:S01]  /*13a0*/  ISETP.GE.AND P1, PT, R0, 0x1, PT ;  /* 0x000000010000780c */ /* 0x000fe20003f26270 */
[----:B------:R-:W-:Y:S01]  /*13b0*/  UIADD3 UR4, UR44, 0x18180, URZ ;  /* 0x000181802c047890 */ /* 0x000fe2000fffe03f */
[----:B------:R-:W-:Y:S01]  /*13c0*/  WARPGROUP.ARRIVE ;  /* 0x00000000000079c5 */ /* 0x000fe20000000000 */
[----:B------:R-:W-:Y:S01]  /*13d0*/  UMOV UR9, 0x80000020 ;  /* 0x8000002000097882 */ /* 0x000fe20000000000 */
[----:B------:R-:W-:Y:S01]  /*13e0*/  UMOV UR11, 0x80000020 ;  /* 0x80000020000b7882 */ /* 0x000fe20000000000 */
[----:B------:R-:W-:-:S04]  /*13f0*/  USHF.R.U32.HI UR4, URZ, 0x4, UR4 ;  /* 0x000000043f047899 */ /* 0x000fc80008011604 */
[----:B------:R-:W-:Y:S02]  /*1400*/  ULOP3.LUT UR5, UR4, 0x3fff, URZ, 0xc0, !UPT ;  /* 0x00003fff04057892 */ /* 0x000fe4000f8ec03f */
[----:B------:R-:W-:Y:S02]  /*1410*/  ULOP3.LUT UR4, UR43, 0x10000, URZ, 0xfc, !UPT ;  /* 0x000100002b047892 */ /* 0x000fe4000f8efc3f */
[----:B------:R-:W-:Y:S02]  /*1420*/  ULOP3.LUT UR5, UR5, 0x10000, URZ, 0xfc, !UPT ;  /* 0x0001000005057892 */ /* 0x000fe4000f8efc3f */
[----:B------:R-:W-:Y:S02]  /*1430*/  UIMAD UR6, UR39, 0x300, UR4 ;  /* 0x00000300270678a4 */ /* 0x000fe4000f8e0204 */
[----:B------:R-:W-:-:S05]  /*1440*/  ULEA UR7, UR39, UR5, 0xa ;  /* 0x0000000527077291 */ /* 0x000fca000f8e503f */
[----:B------:R-:W-:Y:S02]  /*1450*/  UMOV UR8, UR6 ;  /* 0x0000000600087c82 */ /* 0x000fe40008000000 */
[----:B------:R-:W-:Y:S02]  /*1460*/  UMOV UR10, UR7 ;  /* 0x00000007000a7c82 */ /* 0x000fe40008000000 */
[----:B------:R-:W-:Y:S01]  /*1470*/  HGMMA.64x256x16.F32.BF16 R24, gdesc[UR8], RZ, !UPT, gsb0 ;  /* 0x03e00000081879f0 */ /* 0x000fe2000c0018ff */
[----:B------:R-:W-:Y:S01]  /*1480*/  UIADD3 UR8, UR6, 0x200, URZ ;  /* 0x0000020006087890 */ /* 0x000fe2000fffe03f */
[----:B------:R-:W-:Y:S01]  /*1490*/  UMOV UR9, 0x80000020 ;  /* 0x8000002000097882 */ /* 0x000fe20000000000 */
[----:B------:R-:W-:Y:S02]  /*14a0*/  WARPGROUP.DEPBAR.LE gsb0, 0x0 ;  /* 0x00008000000079c5 */ /* 0x000fe40000010000 */
[----:B------:R-:W-:Y:S01]  /*14b0*/  STL.64 [R1], R24 ;  /* 0x0000001801007387 */ /* 0x000fe20000100a00 */
[----:B------:R-:W-:Y:S01]  /*14c0*/  IMAD.MOV.U32 R227, RZ, RZ, R60 ;  /* 0x000000ffffe37224 */ /* 0x000fe200078e003c */
[----:B------:R-:W-:Y:S01]  /*14d0*/  MOV R225, R62 ;  /* 0x0000003e00e17202 */ /* 0x000fe20000000f00 */
[----:B------:R-:W-:Y:S01]  /*14e0*/  IMAD.MOV.U32 R226, RZ, RZ, R61 ;  /* 0x000000ffffe27224 */ /* 0x000fe200078e003d */
[----:B------:R-:W-:Y:S01]  /*14f0*/  STL.64 [R1+0x8], R26 ;  /* 0x0000081a01007387 */ /* 0x000fe20000100a00 */
        /* <DEDUP_REMOVED lines=56> */
[----:B------:R-:W-:-:S02]  /*1880*/  IMAD.MOV.U32 R172, RZ, RZ, R96 ;  /* 0x000000ffffac7224 */ /* 0x000fc400078e0060 */
[----:B------:R-:W-:Y:S01]  /*1890*/  IMAD.MOV.U32 R173, RZ, RZ, R97 ;  /* 0x000000ffffad7224 */ /* 0x000fe200078e0061 */
[----:B------:R-:W-:Y:S01]  /*18a0*/  STL.64 [R1+0x80], R56 ;  /* 0x0000803801007387 */ /* 0x000fe20000100a00 */
[----:B------:R-:W-:Y:S02]  /*18b0*/  IMAD.MOV.U32 R175, RZ, RZ, R99 ;  /* 0x000000ffffaf7224 */ /* 0x000fe400078e0063 */
[----:B------:R-:W-:Y:S01]  /*18c0*/  IMAD.MOV.U32 R176, RZ, RZ, R100 ;  /* 0x000000ffffb07224 */ /* 0x000fe200078e0064 */
[----:B------:R0:W-:Y:S01]  /*18d0*/  STL.64 [R1+0x88], R58 ;  /* 0x0000883a01007387 */ /* 0x0001e20000100a00 */
[----:B------:R-:W-:Y:S02]  /*18e0*/  IMAD.MOV.U32 R177, RZ, RZ, R101 ;  /* 0x000000ffffb17224 */ /* 0x000fe400078e0065 */
[----:B------:R-:W-:Y:S01]  /*18f0*/  IMAD.MOV.U32 R178, RZ, RZ, R102 ;  /* 0x000000ffffb27224 */ /* 0x000fe200078e0066 */
[----:B------:R-:W-:Y:S01]  /*1900*/  STL [R1+0x2d8], R163 ;  /* 0x0002d8a301007387 */ /* 0x000fe20000100800 */
[----:B------:R-:W-:-:S02]  /*1910*/  IMAD.MOV.U32 R179, RZ, RZ, R103 ;  /* 0x000000ffffb37224 */ /* 0x000fc400078e0067 */
[----:B------:R-:W-:Y:S02]  /*1920*/  IMAD.MOV.U32 R181, RZ, RZ, R105 ;  /* 0x000000ffffb57224 */ /* 0x000fe400078e0069 */
[----:B------:R-:W-:Y:S02]  /*1930*/  IMAD.MOV.U32 R182, RZ, RZ, R106 ;  /* 0x000000ffffb67224 */ /* 0x000fe400078e006a */
[----:B------:R-:W-:Y:S02]  /*1940*/  IMAD.MOV.U32 R183, RZ, RZ, R107 ;  /* 0x000000ffffb77224 */ /* 0x000fe400078e006b */
[----:B------:R-:W-:Y:S02]  /*1950*/  IMAD.MOV.U32 R184, RZ, RZ, R108 ;  /* 0x000000ffffb87224 */ /* 0x000fe400078e006c */
[----:B------:R-:W-:Y:S02]  /*1960*/  IMAD.MOV.U32 R185, RZ, RZ, R109 ;  /* 0x000000ffffb97224 */ /* 0x000fe400078e006d */
        /* <DEDUP_REMOVED lines=32> */
[----:B--23--:R-:W-:Y:S02]  /*1b70*/  IMAD.MOV.U32 R5, RZ, RZ, R149 ;  /* 0x000000ffff057224 */ /* 0x00cfe400078e0095 */
[----:B------:R-:W-:Y:S02]  /*1b80*/  IMAD.MOV.U32 R4, RZ, RZ, R150 ;  /* 0x000000ffff047224 */ /* 0x000fe400078e0096 */
[----:B------:R-:W-:Y:S02]  /*1b90*/  IMAD.MOV.U32 R0, RZ, RZ, R151 ;  /* 0x000000ffff007224 */ /* 0x000fe400078e0097 */
[----:B0-----:R-:W-:-:S06]  /*1ba0*/  WARPGROUP.ARRIVE ;  /* 0x00000000000079c5 */ /* 0x001fcc0000000000 */
[----:B------:R-:W-:Y:S03]  /*1bb0*/  HGMMA.64x256x16.F32.BF16 R24, gdesc[UR8], RZ, !UPT, gsb0 ;  /* 0x03e00000081879f0 */ /* 0x000fe6000c0018ff */
[----:B------:R-:W-:Y:S02]  /*1bc0*/  WARPGROUP.DEPBAR.LE gsb0, 0x0 ;  /* 0x00008000000079c5 */ /* 0x000fe40000010000 */
[----:B------:R-:W-:Y:S04]  /*1bd0*/  STL.64 [R1+0x2d0], R150 ;  /* 0x0002d09601007387 */ /* 0x000fe80000100a00 */
        /* <DEDUP_REMOVED lines=24> */
[----:B------:R0:W-:Y:S04]  /*1d60*/  STL.64 [R1+0x208], R100 ;  /* 0x0002086401007387 */ /* 0x0001e80000100a00 */
[----:B0-----:R-:W2:Y:S04]  /*1d70*/  LDL.LU R100, [R1] ;  /* 0x0000000001647983 */ /* 0x001ea80000300800 */
[----:B------:R-:W2:Y:S04]  /*1d80*/  LDL.LU R101, [R1+0x4] ;  /* 0x0000040001657983 */ /* 0x000ea80000300800 */
        /* <DEDUP_REMOVED lines=33> */
[----:B------:R-:W2:Y:S01]  /*1fa0*/  LDL.LU R135, [R1+0x8c] ;  /* 0x00008c0001877983 */ /* 0x000ea20000300800 */
[----:B------:R-:W-:Y:S01]  /*1fb0*/  MOV R136, R227 ;  /* 0x000000e300887202 */ /* 0x000fe20000000f00 */
[----:B------:R-:W-:Y:S01]  /*1fc0*/  IMAD.MOV.U32 R137, RZ, RZ, R226 ;  /* 0x000000ffff897224 */ /* 0x000fe200078e00e2 */
[----:B------:R-:W-:Y:S01]  /*1fd0*/  MOV R142, R221 ;  /* 0x000000dd008e7202 */ /* 0x000fe20000000f00 */
[----:B------:R-:W-:Y:S01]  /*1fe0*/  IMAD.MOV.U32 R138, RZ, RZ, R225 ;  /* 0x000000ffff8a7224 */ /* 0x000fe200078e00e1 */
[----:B------:R-:W-:Y:S01]  /*1ff0*/  MOV R148, R215 ;  /* 0x000000d700947202 */ /* 0x000fe20000000f00 */
[----:B------:R-:W-:Y:S01]  /*2000*/  IMAD.MOV.U32 R139, RZ, RZ, R224 ;  /* 0x000000ffff8b7224 */ /* 0x000fe200078e00e0 */
[----:B------:R-:W-:Y:S01]  /*2010*/  MOV R224, R6 ;  /* 0x0000000600e07202 */ /* 0x000fe20000000f00 */
[----:B------:R-:W-:Y:S01]  /*2020*/  IMAD.MOV.U32 R140, RZ, RZ, R223 ;  /* 0x000000ffff8c7224 */ /* 0x000fe200078e00df */
[----:B------:R-:W-:Y:S01]  /*2030*/  UIADD3 UR8, UR6, 0x2, URZ ;  /* 0x0000000206087890 */ /* 0x000fe2000fffe03f */
[----:B------:R-:W-:Y:S01]  /*2040*/  IMAD.MOV.U32 R141, RZ, RZ, R222 ;  /* 0x000000ffff8d7224 */ /* 0x000fe200078e00de */
[----:B------:R-:W-:Y:S01]  /*2050*/  UIADD3 UR10, UR7, 0x2, URZ ;  /* 0x00000002070a7890 */ /* 0x000fe2000fffe03f */
[----:B------:R-:W-:Y:S01]  /*2060*/  IMAD.MOV.U32 R143, RZ, RZ, R220 ;  /* 0x000000ffff8f7224 */ /* 0x000fe200078e00dc */
[----:B------:R-:W-:Y:S01]  /*2070*/  UMOV UR9, 0x80000020 ;  /* 0x8000002000097882 */ /* 0x000fe20000000000 */
[----:B------:R-:W-:Y:S01]  /*2080*/  IMAD.MOV.U32 R144, RZ, RZ, R219 ;  /* 0x000000ffff907224 */ /* 0x000fe200078e00db */
[----:B------:R-:W-:Y:S01]  /*2090*/  UMOV UR11, 0x80000020 ;  /* 0x80000020000b7882 */ /* 0x000fe20000000000 */
[----:B------:R-:W-:Y:S01]  /*20a0*/  IMAD.MOV.U32 R145, RZ, RZ, R218 ;  /* 0x000000ffff917224 */ /* 0x000fe200078e00da */
[----:B------:R-:W-:Y:S01]  /*20b0*/  MOV R218, R12 ;  /* 0x0000000c00da7202 */ /* 0x000fe20000000f00 */
[----:B------:R-:W-:-:S02]  /*20c0*/  IMAD.MOV.U32 R146, RZ, RZ, R217 ;  /* 0x000000ffff927224 */ /* 0x000fc400078e00d9 */
[----:B------:R-:W-:Y:S02]  /*20d0*/  IMAD.MOV.U32 R147, RZ, RZ, R216 ;  /* 0x000000ffff937224 */ /* 0x000fe400078e00d8 */
[----:B------:R-:W-:Y:S02]  /*20e0*/  IMAD.MOV.U32 R149, RZ, RZ, R214 ;  /* 0x000000ffff957224 */ /* 0x000fe400078e00d6 */
[----:B------:R-:W-:Y:S02]  /*20f0*/  IMAD.MOV.U32 R150, RZ, RZ, R213 ;  /* 0x000000ffff967224 */ /* 0x000fe400078e00d5 */
[----:B------:R-:W-:Y:S01]  /*2100*/  IMAD.MOV.U32 R151, RZ, RZ, R212 ;  /* 0x000000ffff977224 */ /* 0x000fe200078e00d4 */
[----:B------:R-:W-:Y:S01]  /*2110*/  MOV R212, R21 ;  /* 0x0000001500d47202 */ /* 0x000fe20000000f00 */
        /* <DEDUP_REMOVED lines=14> */
[----:B------:R-:W-:-:S06]  /*2200*/  IMAD.MOV.U32 R227, RZ, RZ, R0 ;  /* 0x000000ffffe37224 */ /* 0x000fcc00078e0000 */
[----:B--2---:R-:W-:-:S06]  /*2210*/  WARPGROUP.ARRIVE ;  /* 0x00000000000079c5 */ /* 0x004fcc0000000000 */
[----:B------:R-:W-:Y:S03]  /*2220*/  HGMMA.64x256x16.F32.BF16 R100, gdesc[UR8], R100, gsb0 ;  /* 0x03e00000086479f0 */ /* 0x000fe60008001864 */
[----:B------:R-:W-:Y:S02]  /*2230*/  WARPGROUP.DEPBAR.LE gsb0, 0x0 ;  /* 0x00008000000079c5 */ /* 0x000fe40000010000 */
[----:B------:R-:W-:Y:S04]  /*2240*/  STL.64 [R1], R100 ;  /* 0x0000006401007387 */ /* 0x000fe80000100a00 */
        /* <DEDUP_REMOVED lines=63> */
[----:B0-----:R1:W5:Y:S04]  /*2640*/  LDL.LU R163, [R1+0x2d8] ;  /* 0x0002d80001a37983 */ /* 0x0013680000300800 */
[----:B------:R-:W2:Y:S04]  /*2650*/  LDL.LU.64 R150, [R1+0x2d0] ;  /* 0x0002d00001967983 */ /* 0x000ea80000300a00 */
        /* <DEDUP_REMOVED lines=24> */
[----:B------:R-:W2:Y:S01]  /*27e0*/  LDL.LU.64 R100, [R1+0x208] ;  /* 0x0002080001647983 */ /* 0x000ea20000300a00 */
[----:B------:R-:W-:Y:S01]  /*27f0*/  UIADD3 UR8, UR6, 0x202, URZ ;  /* 0x0000020206087890 */ /* 0x000fe2000fffe03f */
[----:B------:R-:W-:Y:S01]  /*2800*/  UMOV UR9, 0x80000020 ;  /* 0x8000002000097882 */ /* 0x000fe20000000000 */
[----:B--2---:R-:W-:-:S07]  /*2810*/  WARPGROUP.ARRIVE ;  /* 0x00000000000079c5 */ /* 0x004fce0000000000 */
[----:B------:R-:W-:Y:S03]  /*2820*/  HGMMA.64x256x16.F32.BF16 R24, gdesc[UR8], R24, gsb0 ;  /* 0x03e00000081879f0 */ /* 0x000fe60008001818 */
[----:B------:R-:W-:Y:S02]  /*2830*/  WARPGROUP.DEPBAR.LE gsb0, 0x0 ;  /* 0x00008000000079c5 */ /* 0x000fe40000010000 */
[----:B-1----:R-:W-:Y:S05]  /*2840*/  @!P1 BRA `(.L_x_19) ;  /* 0x0000002000b09947 */ /* 0x002fea0003800000 */
[----:B------:R-:W-:-:S04]  /*2850*/  UIADD3 UR6, UR39, 0x1, URZ ;  /* 0x0000000127067890 */ /* 0x000fc8000fffe03f */
[----:B------:R-:W-:-:S04]  /*2860*/  UISETP.NE.AND UP0, UPT, UR6, 0x8, UPT ;  /* 0x000000080600788c */ /* 0x000fc8000bf05270 */
[----:B------:R-:W-:Y:S02]  /*2870*/  USEL UR7, URZ, 0x1, UP0 ;  /* 0x000000013f077887 */ /* 0x000fe40008000000 */
[----:B------:R-:W-:Y:S02]  /*2880*/  USEL UR6, UR6, URZ, UP0 ;  /* 0x0000003f06067287 */ /* 0x000fe40008000000 */
[----:B------:R-:W-:-:S06]  /*2890*/  ULOP3.LUT UR7, UR38, UR7, URZ, 0x3c, !UPT ;  /* 0x0000000726077292 */ /* 0x000fcc000f8e3c3f */
[----:B------:R-:W-:Y:S01]  /*28a0*/  IMAD.U32 R0, RZ, RZ, UR7 ;  /* 0x00000007ff007e24 */ /* 0x000fe2000f8e00ff */
[----:B------:R-:W-:-:S06]  /*28b0*/  UMOV UR7, UR39 ;  /* 0x0000002700077c82 */ /* 0x000fcc0008000000 */
.L_x_26:
[----:B------:R-:W-:Y:S05]  /*28c0*/  @!P0 BRA `(.L_x_20) ;  /* 0x0000000000048947 */ /* 0x000fea0003800000 */
[----:B------:R-:W-:Y:S01]  /*28d0*/  BPT.TRAP 0x1 ;  /* 0x000000040000795c */ /* 0x000fe20000300000 */
.L_x_20:
[----:B------:R-:W0:Y:S01]  /*28e0*/  S2UR UR9, SR_CgaCtaId ;  /* 0x00000000000979c3 */ /* 0x000e220000008800 */
[----:B------:R-:W-:Y:S01]  /*28f0*/  UMOV UR8, 0x400 ;  /* 0x0000040000087882 */ /* 0x000fe20000000000 */
[----:B------:R-:W-:Y:S01]  /*2900*/  SHF.L.U32 R4, R0, 0x1f, RZ ;  /* 0x0000001f00047819 */ /* 0x000fe200000006ff */
[----:B0-----:R-:W-:-:S04]  /*2910*/  ULEA UR14, UR9, UR8, 0x18 ;  /* 0x00000008090e7291 */ /* 0x001fc8000f8ec03f */
[----:B------:R-:W-:-:S09]  /*2920*/  ULEA UR8, UR6, UR14, 0x3 ;  /* 0x0000000e06087291 */ /* 0x000fd2000f8e183f */
[----:B------:R0:W1:Y:S01]  /*2930*/  SYNCS.PHASECHK.TRANS64.TRYWAIT P1, [UR8], R4 ;  /* 0x00000004ff0075a7 */ /* 0x0000620008020148 */
[----:B------:R-:W-:Y:S05]  /*2940*/  @!P0 BRA `(.L_x_21) ;  /* 0x0000000000048947 */ /* 0x000fea0003800000 */
[----:B------:R-:W-:Y:S01]  /*2950*/  BPT.TRAP 0x1 ;  /* 0x000000040000795c */ /* 0x000fe20000300000 */
.L_x_21:
[----:B-1----:R-:W-:Y:S05]  /*2960*/  @P1 BRA `(.L_x_22) ;  /* 0x0000000000081947 */ /* 0x002fea0003800000 */
[----:B------:R-:W1:Y:S02]  /*2970*/  SYNCS.PHASECHK.TRANS64.TRYWAIT P1, [UR8], R4 ;  /* 0x00000004ff0075a7 */ /* 0x000e640008020148 */
[----:B-1----:R-:W-:Y:S05]  /*2980*/  @!P1 BRA `(.L_x_23) ;  /* 0x0000015400649947 */ /* 0x002fea0003800000 */
.L_x_22:
        /* <DEDUP_REMOVED lines=64> */
[----:B--2---:R-:W2:Y:S04]  /*2d90*/  LDL.LU.64 R24, [R1] ;  /* 0x0000000001187983 */ /* 0x004ea80000300a00 */
        /* <DEDUP_REMOVED lines=63> */
[----:B------:R-:W-:-:S02]  /*3190*/  UIMAD UR12, UR6, 0x300, UR4 ;  /* 0x00000300060c78a4 */ /* 0x000fc4000f8e0204 */
[----:B------:R-:W-:Y:S01]  /*31a0*/  ULEA UR13, UR6, UR5, 0xa ;  /* 0x00000005060d7291 */ /* 0x000fe2000f8e503f */
[----:B------:R-:W-:Y:S01]  /*31b0*/  UMOV UR9, 0x80000020 ;  /* 0x8000002000097882 */ /* 0x000fe20000000000 */
[----:B------:R-:W-:-:S03]  /*31c0*/  UMOV UR11, 0x80000020 ;  /* 0x80000020000b7882 */ /* 0x000fc60000000000 */
[----:B------:R-:W-:Y:S02]  /*31d0*/  UMOV UR8, UR12 ;  /* 0x0000000c00087c82 */ /* 0x000fe40008000000 */
[----:B------:R-:W-:Y:S01]  /*31e0*/  UMOV UR10, UR13 ;  /* 0x0000000d000a7c82 */ /* 0x000fe20008000000 */
[----:B--2---:R-:W-:-:S06]  /*31f0*/  WARPGROUP.ARRIVE ;  /* 0x00000000000079c5 */ /* 0x004fcc0000000000 */
[----:B------:R-:W-:Y:S03]  /*3200*/  HGMMA.64x256x16.F32.BF16 R24, gdesc[UR8], R24, gsb0 ;  /* 0x03e00000081879f0 */ /* 0x000fe60008001818 */
[----:B------:R-:W-:Y:S02]  /*3210*/  WARPGROUP.DEPBAR.LE gsb0, 0x0 ;  /* 0x00008000000079c5 */ /* 0x000fe40000010000 */
[----:B------:R-:W-:Y:S01]  /*3220*/  STL.64 [R1], R24 ;  /* 0x0000001801007387 */ /* 0x000fe20000100a00 */
[----:B-1----:R-:W-:Y:S01]  /*3230*/  IMAD.MOV.U32 R5, RZ, RZ, R150 ;  /* 0x000000ffff057224 */ /* 0x002fe200078e0096 */
[----:B------:R-:W-:Y:S01]  /*3240*/  MOV R9, R146 ;  /* 0x0000009200097202 */ /* 0x000fe20000000f00 */
[----:B0-----:R-:W-:Y:S01]  /*3250*/  IMAD.MOV.U32 R4, RZ, RZ, R151 ;  /* 0x000000ffff047224 */ /* 0x001fe200078e0097 */
        /* <DEDUP_REMOVED lines=62> */
[----:B------:R-:W-:Y:S01]  /*3640*/  STL.64 [R1+0x88], R58 ;  /* 0x0000883a01007387 */ /* 0x000fe20000100a00 */
[----:B------:R-:W-:Y:S02]  /*3650*/  IMAD.MOV.U32 R187, RZ, RZ, R111 ;  /* 0x000000ffffbb7224 */ /* 0x000fe400078e006f */
[----:B------:R-:W-:Y:S01]  /*3660*/  IMAD.MOV.U32 R184, RZ, RZ, R108 ;  /* 0x000000ffffb87224 */ /* 0x000fe200078e006c */
[----:B------:R0:W-:Y:S01]  /*3670*/  STL [R1+0x90], R60 ;  /* 0x0000903c01007387 */ /* 0x0001e20000100800 */
[----:B------:R-:W-:-:S02]  /*3680*/  IMAD.MOV.U32 R185, RZ, RZ, R109 ;  /* 0x000000ffffb97224 */ /* 0x000fc400078e006d */
[----:B------:R-:W-:Y:S01]  /*3690*/  IMAD.MOV.U32 R182, RZ, RZ, R106 ;  /* 0x000000ffffb67224 */ /* 0x000fe200078e006a */
[----:B------:R-:W2:Y:S01]  /*36a0*/  LDL.LU.64 R150, [R1+0x4d8] ;  /* 0x0004d80001967983 */ /* 0x000ea20000300a00 */
[----:B------:R-:W-:Y:S02]  /*36b0*/  IMAD.MOV.U32 R183, RZ, RZ, R107 ;  /* 0x000000ffffb77224 */ /* 0x000fe400078e006b */
[----:B------:R-:W-:Y:S01]  /*36c0*/  IMAD.MOV.U32 R181, RZ, RZ, R105 ;  /* 0x000000ffffb57224 */ /* 0x000fe200078e0069 */
[----:B------:R-:W2:Y:S01]  /*36d0*/  LDL.LU.64 R148, [R1+0x4d0] ;  /* 0x0004d00001947983 */ /* 0x000ea20000300a00 */
[----:B------:R-:W-:Y:S02]  /*36e0*/  IMAD.MOV.U32 R178, RZ, RZ, R102 ;  /* 0x000000ffffb27224 */ /* 0x000fe400078e0066 */
[----:B------:R-:W-:Y:S01]  /*36f0*/  IMAD.MOV.U32 R179, RZ, RZ, R103 ;  /* 0x000000ffffb37224 */ /* 0x000fe200078e0067 */
[----:B------:R-:W2:Y:S01]  /*3700*/  LDL.LU.64 R146, [R1+0x4c8] ;  /* 0x0004c80001927983 */ /* 0x000ea20000300a00 */
        /* <DEDUP_REMOVED lines=76> */
[----:B0-----:R-:W2:Y:S04]  /*3bd0*/  LDL.LU.64 R60, [R1+0x370] ;  /* 0x00037000013c7983 */ /* 0x001ea80000300a00 */
        /* <DEDUP_REMOVED lines=19> */
[----:B------:R-:W-:-:S02]  /*3d10*/  UMOV UR9, 0x80000020 ;  /* 0x8000002000097882 */ /* 0x000fc40000000000 */
[----:B-----5:R-:W-:Y:S01]  /*3d20*/  STL [R1+0x2d8], R163 ;  /* 0x0002d8a301007387 */ /* 0x020fe20000100800 */
[----:B--2---:R-:W-:-:S06]  /*3d30*/  WARPGROUP.ARRIVE ;  /* 0x00000000000079c5 */ /* 0x004fcc0000000000 */
[----:B------:R-:W-:Y:S03]  /*3d40*/  HGMMA.64x256x16.F32.BF16 R24, gdesc[UR8], R24, gsb0 ;  /* 0x03e00000081879f0 */ /* 0x000fe60008001818 */
        /* <DEDUP_REMOVED lines=71> */
[----:B------:R-:W-:-:S02]  /*41c0*/  IMAD.MOV.U32 R141, RZ, RZ, R223 ;  /* 0x000000ffff8d7224 */ /* 0x000fc400078e00df */
[----:B------:R-:W-:Y:S02]  /*41d0*/  IMAD.MOV.U32 R142, RZ, RZ, R222 ;  /* 0x000000ffff8e7224 */ /* 0x000fe400078e00de */
[----:B------:R-:W-:Y:S01]  /*41e0*/  IMAD.MOV.U32 R144, RZ, RZ, R220 ;  /* 0x000000ffff907224 */ /* 0x000fe200078e00dc */
[----:B------:R-:W-:Y:S01]  /*41f0*/  MOV R220, R11 ;  /* 0x0000000b00dc7202 */ /* 0x000fe20000000f00 */
[----:B------:R-:W-:Y:S02]  /*4200*/  IMAD.MOV.U32 R145, RZ, RZ, R219 ;  /* 0x000000ffff917224 */ /* 0x000fe400078e00db */
[----:B------:R-:W-:Y:S02]  /*4210*/  IMAD.MOV.U32 R146, RZ, RZ, R218 ;  /* 0x000000ffff927224 */ /* 0x000fe400078e00da */
[----:B------:R-:W-:Y:S02]  /*4220*/  IMAD.MOV.U32 R147, RZ, RZ, R217 ;  /* 0x000000ffff937224 */ /* 0x000fe400078e00d9 */
[----:B------:R-:W-:-:S02]  /*4230*/  IMAD.MOV.U32 R148, RZ, RZ, R216 ;  /* 0x000000ffff947224 */ /* 0x000fc400078e00d8 */
[----:B------:R-:W-:Y:S01]  /*4240*/  IMAD.MOV.U32 R150, RZ, RZ, R214 ;  /* 0x000000ffff967224 */ /* 0x000fe200078e00d6 */
[----:B------:R-:W-:Y:S01]  /*4250*/  MOV R214, R20 ;  /* 0x0000001400d67202 */ /* 0x000fe20000000f00 */
        /* <DEDUP_REMOVED lines=14> */
[----:B------:R-:W-:Y:S01]  /*4340*/  IMAD.MOV.U32 R227, RZ, RZ, R4 ;  /* 0x000000ffffe37224 */ /* 0x000fe200078e0004 */
[----:B------:R-:W-:Y:S02]  /*4350*/  UIADD3 UR8, UR12, 0x2, URZ ;  /* 0x000000020c087890 */ /* 0x000fe4000fffe03f */
[----:B------:R-:W-:Y:S01]  /*4360*/  UIADD3 UR10, UR13, 0x2, URZ ;  /* 0x000000020d0a7890 */ /* 0x000fe2000fffe03f */
[----:B------:R-:W-:Y:S01]  /*4370*/  UMOV UR9, 0x80000020 ;  /* 0x8000002000097882 */ /* 0x000fe20000000000 */
[----:B------:R-:W-:Y:S01]  /*4380*/  UMOV UR11, 0x80000020 ;  /* 0x80000020000b7882 */ /* 0x000fe20000000000 */
        /* <DEDUP_REMOVED lines=100> */
[----:B------:R-:W-:Y:S01]  /*49d0*/  BPT.TRAP 0x1 ;  /* 0x000000040000795c */ /* 0x000fe20000300000 */
.L_x_24:
[----:B------:R-:W-:Y:S02]  /*49e0*/  UISETP.GT.U32.AND UP0, UPT, UR40, 0x1, UPT ;  /* 0x000000012800788c */ /* 0x000fe4000bf04070 */
[----:B------:R-:W-:-:S04]  /*49f0*/  ULEA UR8, UR7, UR14, 0x3 ;  /* 0x0000000e07087291 */ /* 0x000fc8000f8e183f */
[----:B------:R-:W-:Y:S01]  /*4a00*/  UIADD3 UR8, UR8, 0x40, URZ ;  /* 0x0000004008087890 */ /* 0x000fe2000fffe03f */
[----:B------:R-:W-:-:S03]  /*4a10*/  PLOP3.LUT P1, PT, PT, PT, UP0, 0x80, 0x0 ;  /* 0x000000000000781c */ /* 0x000fc60003f2f008 */
[----:B------:R-:W-:-:S09]  /*4a20*/  UPRMT UR8, URZ, 0x654, UR8 ;  /* 0x000006543f087896 */ /* 0x000fd20008000008 */
[----:B------:R-:W-:Y:S01]  /*4a30*/  SYNCS.ARRIVE.TRANS64.RED.A1T0 RZ, [UR8], RZ ;  /* 0x000000ffffff79a7 */ /* 0x000fe20008100408 */
[----:B------:R-:W-:Y:S05]  /*4a40*/  @P1 BRA `(.L_x_25) ;  /* 0x0000000000041947 */ /* 0x000fea0003800000 */
[----:B------:R-:W-:Y:S01]  /*4a50*/  BPT.TRAP 0x1 ;  /* 0x000000040000795c */ /* 0x000fe20000300000 */
.L_x_25:
[----:B------:R-:W-:Y:S01]  /*4a60*/  UIADD3 UR6, UR6, 0x1, URZ ;  /* 0x0000000106067890 */ /* 0x000fe2000fffe03f */
[C---:B------:R-:W-:Y:S01]  /*4a70*/  ISETP.GT.AND P1, PT, R3.reuse, 0x1, PT ;  /* 0x000000010300780c */ /* 0x040fe20003f24270 */
[----:B------:R-:W-:Y:S01]  /*4a80*/  UIADD3 UR7, UR7, 0x1, URZ ;  /* 0x0000000107077890 */ /* 0x000fe2000fffe03f */
[----:B------:R-:W-:Y:S01]  /*4a90*/  VIADD R3, R3, 0xffffffff ;  /* 0xffffffff03037836 */ /* 0x000fe20000000000 */
[----:B------:R-:W-:Y:S02]  /*4aa0*/  UISETP.NE.AND UP0, UPT, UR6, 0x8, UPT ;  /* 0x000000080600788c */ /* 0x000fe4000bf05270 */
[----:B------:R-:W-:Y:S02]  /*4ab0*/  UISETP.NE.AND UP1, UPT, UR7, 0x8, UPT ;  /* 0x000000080700788c */ /* 0x000fe4000bf25270 */
[----:B------:R-:W-:Y:S02]  /*4ac0*/  USEL UR8, URZ, 0x1, UP0 ;  /* 0x000000013f087887 */ /* 0x000fe40008000000 */
[----:B------:R-:W-:-:S02]  /*4ad0*/  USEL UR6, UR6, URZ, UP0 ;  /* 0x0000003f06067287 */ /* 0x000fc40008000000 */
[----:B------:R-:W-:Y:S02]  /*4ae0*/  USEL UR7, UR7, URZ, UP1 ;  /* 0x0000003f07077287 */ /* 0x000fe40008800000 */
[----:B------:R-:W-:Y:S01]  /*4af0*/  LOP3.LUT R0, R0, UR8, RZ, 0x3c, !PT ;  /* 0x0000000800007c12 */ /* 0x000fe2000f8e3cff */
[----:B------:R-:W-:Y:S09]  /*4b00*/  @P1 BRA `(.L_x_26) ;  /* 0xffffffdc006c1947 */ /* 0x000ff2000383ffff */
.L_x_19:
[----:B------:R-:W0:Y:S02]  /*4b10*/  LDC R0, c[0x0][0x28c] ;  /* 0x0000a300ff007b82 */ /* 0x000e240000000800 */
[----:B0-----:R-:W-:-:S13]  /*4b20*/  ISETP.GE.AND P1, PT, R0, 0x1, PT ;  /* 0x000000010000780c */ /* 0x001fda0003f26270 */
[----:B------:R-:W-:Y:S05]  /*4b30*/  @!P1 BRA `(.L_x_27) ;  /* 0x0000000000449947 */ /* 0x000fea0003800000 */
[----:B------:R-:W-:Y:S05]  /*4b40*/  @!P0 BRA `(.L_x_28) ;  /* 0x0000000000048947 */ /* 0x000fea0003800000 */
[----:B------:R-:W-:Y:S01]  /*4b50*/  BPT.TRAP 0x1 ;  /* 0x000000040000795c */ /* 0x000fe20000300000 */
.L_x_28:
[----:B------:R-:W0:Y:S01]  /*4b60*/  S2UR UR6, SR_CgaCtaId ;  /* 0x00000000000679c3 */ /* 0x000e220000008800 */
[----:B------:R-:W-:Y:S01]  /*4b70*/  UISETP.LT.AND UP0, UPT, UR41, 0x1, UPT ;  /* 0x000000012900788c */ /* 0x000fe2000bf01270 */
[----:B------:R-:W-:-:S03]  /*4b80*/  UMOV UR5, 0x400 ;  /* 0x0000040000057882 */ /* 0x000fc60000000000 */
[----:B------:R-:W-:Y:S02]  /*4b90*/  USEL UR4, UR41, 0x1, UP0 ;  /* 0x0000000129047887 */ /* 0x000fe40008000000 */
[----:B------:R-:W-:Y:S02]  /*4ba0*/  UISETP.GT.U32.AND UP0, UPT, UR40, 0x1, UPT ;  /* 0x000000012800788c */ /* 0x000fe4000bf04070 */
[----:B------:R-:W-:-:S04]  /*4bb0*/  UIADD3 UR4, UR39, UR41, -UR4 ;  /* 0x0000002927047290 */ /* 0x000fc8000fffe804 */
[----:B------:R-:W-:Y:S01]  /*4bc0*/  USHF.L.U32 UR4, UR4, 0x3, URZ ;  /* 0x0000000304047899 */ /* 0x000fe2000800063f */
[----:B------:R-:W-:-:S03]  /*4bd0*/  PLOP3.LUT P0, PT, PT, PT, UP0, 0x80, 0x0 ;  /* 0x000000000000781c */ /* 0x000fc60003f0f008 */
[----:B------:R-:W-:Y:S02]  /*4be0*/  ULOP3.LUT UR4, UR4, 0x38, URZ, 0xc0, !UPT ;  /* 0x0000003804047892 */ /* 0x000fe4000f8ec03f */
[----:B0-----:R-:W-:-:S04]  /*4bf0*/  ULEA UR5, UR6, UR5, 0x18 ;  /* 0x0000000506057291 */ /* 0x001fc8000f8ec03f */
[----:B------:R-:W-:-:S04]  /*4c00*/  UIADD3 UR4, UR5, 0x40, UR4 ;  /* 0x0000004005047890 */ /* 0x000fc8000fffe004 */
[----:B------:R-:W-:-:S09]  /*4c10*/  UPRMT UR4, URZ, 0x654, UR4 ;  /* 0x000006543f047896 */ /* 0x000fd20008000004 */
[----:B------:R-:W-:Y:S01]  /*4c20*/  SYNCS.ARRIVE.TRANS64.RED.A1T0 RZ, [UR4], RZ ;  /* 0x000000ffffff79a7 */ /* 0x000fe20008100404 */
[----:B------:R-:W-:Y:S05]  /*4c30*/  @P0 BRA `(.L_x_27) ;  /* 0x0000000000040947 */ /* 0x000fea0003800000 */
[----:B------:R-:W-:Y:S01]  /*4c40*/  BPT.TRAP 0x1 ;  /* 0x000000040000795c */ /* 0x000fe20000300000 */
.L_x_27:
[----:B------:R-:W0:Y:S01]  /*4c50*/  S2R R7, SR_TID.X ;  /* 0x0000000000077919 */ /* 0x000e220000002100 */
[----:B------:R-:W1:Y:S01]  /*4c60*/  LDC R3, c[0x0][0x288] ;  /* 0x0000a200ff037b82 */ /* 0x000e620000000800 */
[----:B------:R-:W-:Y:S01]  /*4c70*/  IMAD.SHL.U32 R0, R19, 0x100, RZ ;  /* 0x0000010013007824 */ /* 0x000fe200078e00ff */
[----:B-----5:R-:W-:Y:S01]  /*4c80*/  LOP3.LUT R5, R163, 0x1, RZ, 0xc0, !PT ;  /* 0x00000001a3057812 */ /* 0x020fe200078ec0ff */
[----:B------:R-:W-:Y:S01]  /*4c90*/  UIADD3 UR39, UR41, UR39, URZ ;  /* 0x0000002729277290 */ /* 0x000fe2000fffe03f */
[----:B------:R-:W-:Y:S01]  /*4ca0*/  IMAD.MOV.U32 R162, RZ, RZ, -0x1 ;  /* 0xffffffffffa27424 */ /* 0x000fe200078e00ff */
[----:B------:R-:W-:Y:S01]  /*4cb0*/  ULDC UR4, c[0x0][0x284] ;  /* 0x0000a10000047ab9 */ /* 0x000fe20000000800 */
[----:B------:R-:W-:Y:S01]  /*4cc0*/  USHF.R.S32.HI UR10, URZ, 0x1f, UR42 ;  /* 0x0000001f3f0a7899 */ /* 0x000fe2000801142a */
[----:B------:R-:W-:Y:S01]  /*4cd0*/  IMAD.SHL.U32 R18, R5, 0x40, RZ ;  /* 0x0000004005127824 */ /* 0x000fe200078e00ff */
[----:B------:R-:W-:Y:S01]  /*4ce0*/  UISETP.GT.U32.AND UP0, UPT, UR39, 0x7, UPT ;  /* 0x000000072700788c */ /* 0x000fe2000bf04070 */
[----:B------:R-:W-:-:S03]  /*4cf0*/  ULDC.64 UR8, c[0x0][0x5d0] ;  /* 0x0001740000087ab9 */ /* 0x000fc60000000a00 */
[----:B------:R-:W-:Y:S02]  /*4d00*/  UISETP.LT.U32.AND UP0, UPT, UR41, 0x8, UP0 ;  /* 0x000000082900788c */ /* 0x000fe40008701070 */
[----:B------:R-:W-:Y:S02]  /*4d10*/  UIMAD UR5, UR10, UR8, URZ ;  /* 0x000000080a0572a4 */ /* 0x000fe4000f8e023f */
[----:B------:R-:W-:Y:S02]  /*4d20*/  USEL UR6, URZ, 0x1, !UP0 ;  /* 0x000000013f067887 */ /* 0x000fe4000c000000 */
[----:B------:R-:W-:Y:S01]  /*4d30*/  UIMAD UR5, UR42, UR9, UR5 ;  /* 0x000000092a0572a4 */ /* 0x000fe2000f8e0205 */
[----:B-1----:R-:W-:Y:S02]  /*4d40*/  ISETP.GE.AND P0, PT, R0, R3, PT ;  /* 0x000000030000720c */ /* 0x002fe40003f06270 */
[C---:B0-----:R-:W-:Y:S01]  /*4d50*/  LOP3.LUT R4, R7.reuse, 0x3, RZ, 0xc0, !PT ;  /* 0x0000000307047812 */ /* 0x041fe200078ec0ff */
[C---:B------:R-:W-:Y:S01]  /*4d60*/  IMAD.SHL.U32 R20, R7.reuse, 0x2, RZ ;  /* 0x0000000207147824 */ /* 0x040fe200078e00ff */
[----:B------:R-:W-:-:S03]  /*4d70*/  LOP3.LUT R6, R7, 0x60, RZ, 0xc0, !PT ;  /* 0x0000006007067812 */ /* 0x000fc600078ec0ff */
[----:B------:R-:W-:Y:S01]  /*4d80*/  IMAD R4, R4, -0x2, R3 ;  /* 0xfffffffe04047824 */ /* 0x000fe200078e0203 */
[----:B------:R-:W-:Y:S02]  /*4d90*/  SHF.R.U32.HI R3, RZ, 0x2, R7 ;  /* 0x00000002ff037819 */ /* 0x000fe40000011607 */
[----:B------:R-:W-:Y:S02]  /*4da0*/  SHF.R.U32.HI R6, RZ, 0x1, R6 ;  /* 0x00000001ff067819 */ /* 0x000fe40000011606 */
[----:B------:R-:W-:Y:S02]  /*4db0*/  LOP3.LUT R3, R3, 0x7, RZ, 0xc0, !PT ;  /* 0x0000000703037812 */ /* 0x000fe400078ec0ff */
[----:B------:R-:W-:Y:S01]  /*4dc0*/  IADD3 R0, -R0, R4, RZ ;  /* 0x0000000400007210 */ /* 0x000fe20007ffe1ff */
[----:B------:R-:W-:Y:S01]  /*4dd0*/  IMAD R4, R22, 0xc0, RZ ;  /* 0x000000c016047824 */ /* 0x000fe200078e02ff */
[--C-:B------:R-:W-:Y:S02]  /*4de0*/  LOP3.LUT R18, R18, 0x40, R3.reuse, 0xe2, !PT ;  /* 0x0000004012127812 */ /* 0x100fe400078ee203 */
[----:B------:R-:W-:-:S02]  /*4df0*/  IADD3 R3, RZ, -R6, -R3 ;  /* 0x80000006ff037210 */ /* 0x000fc40007ffe803 */
[----:B------:R-:W-:Y:S02]  /*4e00*/  ISETP.GE.OR P0, PT, R4, UR4, P0 ;  /* 0x0000000404007c0c */ /* 0x000fe40008706670 */
[----:B------:R-:W-:Y:S01]  /*4e10*/  LOP3.LUT R20, R20, 0x6, RZ, 0xc0, !PT ;  /* 0x0000000614147812 */ /* 0x000fe200078ec0ff */
[----:B------:R-:W-:Y:S01]  /*4e20*/  IMAD R3, R5, -0x40, R3 ;  /* 0xffffffc005037824 */ /* 0x000fe200078e0203 */
[----:B------:R-:W-:Y:S01]  /*4e30*/  LOP3.LUT R18, R18, R6, RZ, 0xfc, !PT ;  /* 0x0000000612127212 */ /* 0x000fe200078efcff */
[----:B------:R-:W-:Y:S01]  /*4e40*/  IMAD.U32 R6, RZ, RZ, UR8 ;  /* 0x00000008ff067e24 */ /* 0x000fe2000f8e00ff */
[----:B------:R-:W-:Y:S01]  /*4e50*/  PRMT R20, R20, 0x6540, R19 ;  /* 0x0000654014147816 */ /* 0x000fe20000000013 */
[----:B------:R-:W-:Y:S01]  /*4e60*/  IMAD.MOV.U32 R19, RZ, RZ, RZ ;  /* 0x000000ffff137224 */ /* 0x000fe200078e00ff */
[----:B------:R-:W-:Y:S01]  /*4e70*/  IADD3 R3, -R4, UR4, R3 ;  /* 0x0000000404037c10 */ /* 0x000fe2000fffe103 */
[----:B------:R-:W-:Y:S01]  /*4e80*/  USHF.R.U32.HI UR4, URZ, 0x3, UR39 ;  /* 0x000000033f047899 */ /* 0x000fe20008011627 */
[----:B------:R-:W-:Y:S01]  /*4e90*/  SHF.R.S32.HI R21, RZ, 0x1f, R20 ;  /* 0x0000001fff157819 */ /* 0x000fe20000011414 */
[----:B------:R-:W-:Y:S01]  /*4ea0*/  ULOP3.LUT UR39, UR39, 0x7, URZ, 0xc0, !UPT ;  /* 0x0000000727277892 */ /* 0x000fe2000f8ec03f */
[----:B------:R-:W-:Y:S01]  /*4eb0*/  IMAD.WIDE R18, R22, 0xc0, R18 ;  /* 0x000000c016127825 */ /* 0x000fe200078e0212 */
[----:B------:R-:W-:-:S03]  /*4ec0*/  ULOP3.LUT UR4, UR4, 0x1, URZ, 0xc0, !UPT ;  /* 0x0000000104047892 */ /* 0x000fc6000f8ec03f */
[----:B------:R-:W-:Y:S01]  /*4ed0*/  IMAD.WIDE.U32 R6, R6, UR42, R20 ;  /* 0x0000002a06067c25 */ /* 0x000fe2000f8e0014 */
[----:B------:R-:W-:-:S03]  /*4ee0*/  UISETP.NE.U32.AND UP1, UPT, UR4, 0x1, UPT ;  /* 0x000000010400788c */ /* 0x000fc6000bf25070 */
[----:B------:R-:W-:Y:S01]  /*4ef0*/  VIADD R7, R7, UR5 ;  /* 0x0000000507077c36 */ /* 0x000fe20008000000 */
[----:B------:R-:W-:-:S04]  /*4f00*/  UISETP.GT.U32.AND UP0, UPT, UR41, 0x7, !UP1 ;  /* 0x000000072900788c */ /* 0x000fc8000cf04070 */
[----:B------:R-:W-:-:S04]  /*4f10*/  USEL UR4, URZ, 0x1, !UP0 ;  /* 0x000000013f047887 */ /* 0x000fc8000c000000 */
[----:B------:R-:W-:Y:S01]  /*4f20*/  ULOP3.LUT UR38, UR4, UR38, UR6, 0x96, !UPT ;  /* 0x0000002604267292 */ /* 0x000fe2000f8e9606 */
[----:B------:R-:W-:Y:S11]  /*4f30*/  @P0 BRA `(.L_x_29) ;  /* 0x0000010c00d40947 */ /* 0x000ff60003800000 */
[----:B------:R-:W-:Y:S01]  /*4f40*/  FSETP.NEU.AND P0, PT, R16, RZ, PT ;  /* 0x000000ff1000720b */ /* 0x000fe20003f0d000 */
[----:B------:R-:W-:Y:S01]  /*4f50*/  ULDC.64 UR4, c[0x0][0x5c8] ;  /* 0x0001720000047ab9 */ /* 0x000fe20000000a00 */
[----:B------:R-:W-:Y:S01]  /*4f60*/  ISETP.GT.AND P3, PT, R3, RZ, PT ;  /* 0x000000ff0300720c */ /* 0x000fe20003f64270 */
[----:B------:R-:W-:Y:S01]  /*4f70*/  IMAD R10, R19, UR4, RZ ;  /* 0x00000004130a7c24 */ /* 0x000fe2000f8e02ff */
[----:B------:R-:W-:Y:S01]  /*4f80*/  BSSY B0, `(.L_x_29) ;  /* 0x00010f0000007945 */ /* 0x000fe20003800000 */
[----:B------:R-:W-:Y:S01]  /*4f90*/  IMAD.WIDE.U32 R6, R18, UR4, R6 ;  /* 0x0000000412067c25 */ /* 0x000fe2000f8e0006 */
[----:B------:R-:W-:-:S03]  /*4fa0*/  ISETP.GT.AND P1, PT, R0, RZ, P3 ;  /* 0x000000ff0000720c */ /* 0x000fc60001f24270 */
[----:B------:R-:W-:-:S04]  /*4fb0*/  IMAD R10, R18, UR5, R10 ;  /* 0x00000005120a7c24 */ /* 0x000fc8000f8e020a */
[----:B------:R-:W-:Y:S01]  /*4fc0*/  IMAD.IADD R10, R7, 0x1, R10 ;  /* 0x00000001070a7824 */ /* 0x000fe200078e020a */
[----:B------:R-:W-:Y:S06]  /*4fd0*/  @!P0 BRA `(.L_x_30) ;  /* 0x000000b800088947 */ /* 0x000fec0003800000 */
[----:B------:R-:W0:Y:S01]  /*4fe0*/  LDC.64 R152, c[0x0][0x5b8] ;  /* 0x00016e00ff987b82 */ /* 0x000e220000000a00 */
[----:B------:R-:W2:Y:S01]  /*4ff0*/  LDL.LU R11, [R1] ;  /* 0x00000000010b7983 */ /* 0x000ea20000300800 */
[----:B------:R-:W-:-:S06]  /*5000*/  ULDC.64 UR6, c[0x0][0x5c0] ;  /* 0x0001700000067ab9 */ /* 0x000fcc0000000a00 */
[----:B------:R-:W1:Y:S08]  /*5010*/  LDC.64 R14, c[0x0][0x5b0] ;  /* 0x00016c00ff0e7b82 */ /* 0x000e700000000a00 */
[----:B------:R-:W3:Y:S01]  /*5020*/  LDC.64 R12, c[0x0][0x5a8] ;  /* 0x00016a00ff0c7b82 */ /* 0x000ee20000000a00 */
[C---:B0-----:R-:W-:Y:S02]  /*5030*/  IMAD R159, R152.reuse, UR10, RZ ;  /* 0x0000000a989f7c24 */ /* 0x041fe4000f8e02ff */
[----:B------:R-:W-:-:S04]  /*5040*/  IMAD.WIDE.U32 R154, R152, UR42, R20 ;  /* 0x0000002a989a7c25 */ /* 0x000fc8000f8e0014 */
[----:B------:R-:W-:Y:S02]  /*5050*/  IMAD R159, R153, UR42, R159 ;  /* 0x0000002a999f7c24 */ /* 0x000fe4000f8e029f */
[-C--:B-1----:R-:W-:Y:S02]  /*5060*/  IMAD R158, R19, R14.reuse, RZ ;  /* 0x0000000e139e7224 */ /* 0x082fe400078e02ff */
[----:B------:R-:W-:Y:S01]  /*5070*/  IMAD.MOV.U32 R22, RZ, RZ, R154 ;  /* 0x000000ffff167224 */ /* 0x000fe200078e009a */
[----:B------:R-:W-:Y:S01]  /*5080*/  IADD3 R23, R155, R159, RZ ;  /* 0x0000009f9b177210 */ /* 0x000fe20007ffe0ff */
[C---:B------:R-:W-:Y:S02]  /*5090*/  IMAD R158, R18.reuse, R15, R158 ;  /* 0x0000000f129e7224 */ /* 0x040fe400078e029e */
[----:B------:R-:W-:-:S04]  /*50a0*/  IMAD.WIDE.U32 R4, R18, R14, R22 ;  /* 0x0000000e12047225 */ /* 0x000fc800078e0016 */
[----:B------:R-:W-:Y:S01]  /*50b0*/  IMAD.IADD R5, R5, 0x1, R158 ;  /* 0x0000000105057824 */ /* 0x000fe200078e029e */
[----:B---3--:R-:W-:-:S04]  /*50c0*/  LEA R8, P0, R4, R12, 0x1 ;  /* 0x0000000c04087211 */ /* 0x008fc800078008ff */
[----:B------:R-:W-:-:S05]  /*50d0*/  LEA.HI.X R9, R4, R13, R5, 0x1, P0 ;  /* 0x0000000d04097211 */ /* 0x000fca00000f0c05 */
[----:B------:R-:W3:Y:S01]  /*50e0*/  @P1 LDG.E.LTC128B.U16 R153, desc[UR36][R8.64] ;  /* 0x0000002408991981 */ /* 0x000ee2000c1e1520 */
[----:B------:R-:W-:Y:S01]  /*50f0*/  BSSY B1, `(.L_x_31) ;  /* 0x0000011000017945 */ /* 0x000fe20003800000 */
[----:B---3--:R-:W-:-:S04]  /*5100*/  IMAD.U32 R4, R153, 0x10000, RZ ;  /* 0x0001000099047824 */ /* 0x008fc800078e00ff */
[----:B------:R-:W-:-:S04]  /*5110*/  FMUL R4, R4, R16 ;  /* 0x0000001004047220 */ /* 0x000fc80000400000 */
[----:B--2---:R-:W-:Y:S01]  /*5120*/  FFMA R7, R11, R2, R4 ;  /* 0x000000020b077223 */ /* 0x004fe20000000004 */
[----:B------:R-:W-:-:S04]  /*5130*/  LEA R4, P0, R6, UR6, 0x1 ;  /* 0x0000000606047c11 */ /* 0x000fc8000f8008ff */
[----:B------:R-:W-:Y:S02]  /*5140*/  LEA.HI.X R5, R6, UR7, R10, 0x1, P0 ;  /* 0x0000000706057c11 */ /* 0x000fe400080f0c0a */
[----:B------:R-:W-:-:S05]  /*5150*/  F2FP.BF16.F32.PACK_AB R6, RZ, R7 ;  /* 0x00000007ff06723e */ /* 0x000fca00000010ff */
[----:B------:R0:W-:Y:S02]  /*5160*/  @P1 STG.E.U16 desc[UR36][R4.64], R6 ;  /* 0x0000000604001986 */ /* 0x0001e4000c101524 */
[----:B0-----:R-:W-:-:S04]  /*5170*/  IMAD.WIDE.U32 R6, R18, R14, R20 ;  /* 0x0000000e12067225 */ /* 0x001fc800078e0014 */
[----:B------:R-:W-:Y:S02]  /*5180*/  IMAD.IADD R7, R158, 0x1, R7 ;  /* 0x000000019e077824 */ /* 0x000fe400078e0207 */
[----:B------:R-:W-:-:S04]  /*5190*/  IMAD.WIDE.U32 R6, R152, UR42, R6 ;  /* 0x0000002a98067c25 */ /* 0x000fc8000f8e0006 */
[----:B------:R-:W-:Y:S01]  /*51a0*/  IMAD.IADD R7, R159, 0x1, R7 ;  /* 0x000000019f077824 */ /* 0x000fe200078e0207 */
[----:B------:R-:W-:-:S04]  /*51b0*/  LEA R10, P0, R6, R12, 0x1 ;  /* 0x0000000c060a7211 */ /* 0x000fc800078008ff */
[----:B------:R-:W-:Y:S02]  /*51c0*/  LEA.HI.X R11, R6, R13, R7, 0x1, P0 ;  /* 0x0000000d060b7211 */ /* 0x000fe400000f0c07 */
[----:B------:R-:W-:-:S13]  /*51d0*/  ISETP.GT.AND P0, PT, R0, 0x1, P3 ;  /* 0x000000010000780c */ /* 0x000fda0001f04270 */
[----:B------:R-:W-:Y:S05]  /*51e0*/  @!P0 BRA `(.L_x_32) ;  /* 0x0000000000048947 */ /* 0x000fea0003800000 */
[----:B------:R0:W5:Y:S02]  /*51f0*/  LDG.E.LTC128B.U16 R153, desc[UR36][R10.64+0x2] ;  /* 0x000002240a997981 */ /* 0x000164000c1e1520 */
.L_x_32:
[----:B------:R-:W-:Y:S05]  /*5200*/  BSYNC B1 ;  /* 0x0000000000017941 */ /* 0x000fea0003800000 */
.L_x_31:
[----:B------:R-:W2:Y:S01]  /*5210*/  LDL.LU R7, [R1+0x4] ;  /* 0x0000040001077983 */ /* 0x000ea20000300800 */
[----:B-----5:R-:W-:Y:S01]  /*5220*/  SHF.L.U32 R6, R153, 0x10, RZ ;  /* 0x0000001099067819 */ /* 0x020fe200000006ff */
[C---:B------:R-:W-:Y:S01]  /*5230*/  IMAD.SHL.U32 R156, R14.reuse, 0x8, RZ ;  /* 0x000000080e9c7824 */ /* 0x040fe200078e00ff */
[----:B------:R-:W-:Y:S01]  /*5240*/  SHF.L.U64.HI R157, R14, 0x3, R15 ;  /* 0x000000030e9d7819 */ /* 0x000fe2000001020f */
[----:B------:R-:W3:Y:S02]  /*5250*/  LDL.LU R160, [R1+0x8] ;  /* 0x0000080001a07983 */ /* 0x000ee40000300800 */
[----:B------:R-:W-:-:S04]  /*5260*/  FMUL R6, R6, R16 ;  /* 0x0000001006067220 */ /* 0x000fc80000400000 */
[----:B--2---:R-:W-:-:S05]  /*5270*/  FFMA R6, R7, R2, R6 ;  /* 0x0000000207067223 */ /* 0x004fca0000000006 */
[----:B------:R-:W-:-:S05]  /*5280*/  F2FP.BF16.F32.PACK_AB R6, RZ, R6 ;  /* 0x00000006ff06723e */ /* 0x000fca00000010ff */
[----:B------:R1:W-:Y:S01]  /*5290*/  @P0 STG.E.U16 desc[UR36][R4.64+0x2], R6 ;  /* 0x0000020604000986 */ /* 0x0003e2000c101524 */
[----:B------:R-:W-:-:S04]  /*52a0*/  ISETP.GT.AND P0, PT, R3, 0x8, PT ;  /* 0x000000080300780c */ /* 0x000fc80003f04270 */
[----:B------:R-:W-:Y:S01]  /*52b0*/  ISETP.GT.AND P1, PT, R0, RZ, P0 ;  /* 0x000000ff0000720c */ /* 0x000fe20000724270 */
[----:B-1----:R-:W-:-:S04]  /*52c0*/  IMAD.WIDE.U32 R6, R18, R14, R156 ;  /* 0x0000000e12067225 */ /* 0x002fc800078e009c */
[----:B------:R-:W-:Y:S01]  /*52d0*/  IMAD.IADD R158, R158, 0x1, R7 ;  /* 0x000000019e9e7824 */ /* 0x000fe200078e0207 */
[----:B------:R-:W-:-:S05]  /*52e0*/  IADD3 R7, P2, R154, R6, RZ ;  /* 0x000000069a077210 */ /* 0x000fca0007f5e0ff */
[----:B------:R-:W-:Y:S01]  /*52f0*/  IMAD.X R9, R158, 0x1, R23, P2 ;  /* 0x000000019e097824 */ /* 0x000fe200010e0617 */
[----:B------:R-:W-:-:S04]  /*5300*/  LEA R8, P2, R7, R12, 0x1 ;  /* 0x0000000c07087211 */ /* 0x000fc800078408ff */
[----:B------:R-:W-:-:S05]  /*5310*/  LEA.HI.X R9, R7, R13, R9, 0x1, P2 ;  /* 0x0000000d07097211 */ /* 0x000fca00010f0c09 */
[----:B------:R1:W2:Y:S01]  /*5320*/  @P1 LDG.E.LTC128B.U16 R153, desc[UR36][R8.64] ;  /* 0x0000002408991981 */ /* 0x0002a2000c1e1520 */
[----:B------:R-:W-:Y:S01]  /*5330*/  IADD3 R6, P2, R20, R6, RZ ;  /* 0x0000000614067210 */ /* 0x000fe20007f5e0ff */
[----:B------:R-:W-:Y:S01]  /*5340*/  BSSY B1, `(.L_x_33) ;  /* 0x0000016000017945 */ /* 0x000fe20003800000 */
[----:B------:R-:W-:-:S03]  /*5350*/  ISETP.GT.AND P4, PT, R0, 0x1, P0 ;  /* 0x000000010000780c */ /* 0x000fc60000784270 */
[----:B------:R-:W-:Y:S02]  /*5360*/  IMAD.X R7, R21, 0x1, R158, P2 ;  /* 0x0000000115077824 */ /* 0x000fe400010e069e */
[----:B------:R-:W-:Y:S02]  /*5370*/  IMAD.U32 R158, RZ, RZ, UR5 ;  /* 0x00000005ff9e7e24 */ /* 0x000fe4000f8e00ff */
[----:B------:R-:W-:-:S04]  /*5380*/  IMAD.WIDE.U32 R6, R152, UR42, R6 ;  /* 0x0000002a98067c25 */ /* 0x000fc8000f8e0006 */
[----:B------:R-:W-:Y:S01]  /*5390*/  IMAD.IADD R7, R159, 0x1, R7 ;  /* 0x000000019f077824 */ /* 0x000fe200078e0207 */
[----:B-1----:R-:W-:-:S04]  /*53a0*/  LEA R8, P2, R6, R12, 0x1 ;  /* 0x0000000c06087211 */ /* 0x002fc800078408ff */
[----:B------:R-:W-:Y:S02]  /*53b0*/  LEA.HI.X R9, R6, R13, R7, 0x1, P2 ;  /* 0x0000000d06097211 */ /* 0x000fe400010f0c07 */
[----:B--2---:R-:W-:-:S05]  /*53c0*/  SHF.L.U32 R6, R153, 0x10, RZ ;  /* 0x0000001099067819 */ /* 0x004fca00000006ff */
[----:B------:R-:W-:-:S04]  /*53d0*/  FMUL R6, R6, R16 ;  /* 0x0000001006067220 */ /* 0x000fc80000400000 */
[----:B---3--:R-:W-:Y:S01]  /*53e0*/  FFMA R7, R160, R2, R6 ;  /* 0x00000002a0077223 */ /* 0x008fe20000000006 */
[----:B------:R-:W-:Y:S02]  /*53f0*/  IMAD.U32 R160, RZ, RZ, UR4 ;  /* 0x00000004ffa07e24 */ /* 0x000fe4000f8e00ff */
[----:B------:R-:W-:Y:S02]  /*5400*/  IMAD.U32 R6, RZ, RZ, UR4 ;  /* 0x00000004ff067e24 */ /* 0x000fe4000f8e00ff */
[----:B------:R-:W-:Y:S01]  /*5410*/  IMAD.SHL.U32 R160, R160, 0x10, RZ ;  /* 0x00000010a0a07824 */ /* 0x000fe200078e00ff */
[----:B------:R-:W-:Y:S02]  /*5420*/  F2FP.BF16.F32.PACK_AB R7, RZ, R7 ;  /* 0x00000007ff07723e */ /* 0x000fe400000010ff */
[----:B------:R-:W-:Y:S02]  /*5430*/  SHF.L.U64.HI R158, R6, 0x4, R158 ;  /* 0x00000004069e7819 */ /* 0x000fe4000001029e */
[----:B------:R-:W-:-:S02]  /*5440*/  IADD3 R6, P2, R160, R4, RZ ;  /* 0x00000004a0067210 */ /* 0x000fc40007f5e0ff */
[----:B------:R-:W-:-:S03]  /*5450*/  PRMT R161, R7, 0x7610, R161 ;  /* 0x0000761007a17816 */ /* 0x000fc600000000a1 */
[----:B------:R-:W-:-:S05]  /*5460*/  IMAD.X R7, R158, 0x1, R5, P2 ;  /* 0x000000019e077824 */ /* 0x000fca00010e0605 */
[----:B------:R1:W-:Y:S01]  /*5470*/  @P1 STG.E.U16 desc[UR36][R6.64], R161 ;  /* 0x000000a106001986 */ /* 0x0003e2000c101524 */
[----:B------:R-:W-:Y:S05]  /*5480*/  @!P4 BRA `(.L_x_34) ;  /* 0x000000000004c947 */ /* 0x000fea0003800000 */
[----:B------:R2:W5:Y:S02]  /*5490*/  LDG.E.LTC128B.U16 R153, desc[UR36][R8.64+0x2] ;  /* 0x0000022408997981 */ /* 0x000564000c1e1520 */
.L_x_34:
[----:B------:R-:W-:Y:S05]  /*54a0*/  BSYNC B1 ;  /* 0x0000000000017941 */ /* 0x000fea0003800000 */
.L_x_33:
[----:B------:R-:W3:Y:S01]  /*54b0*/  LDL.LU R164, [R1+0xc] ;  /* 0x00000c0001a47983 */ /* 0x000ee20000300800 */
[----:B-1---5:R-:W-:Y:S01]  /*54c0*/  SHF.L.U32 R161, R153, 0x10, RZ ;  /* 0x0000001099a17819 */ /* 0x022fe200000006ff */
[----:B------:R-:W-:Y:S01]  /*54d0*/  BSSY B1, `(.L_x_35) ;  /* 0x0000008000017945 */ /* 0x000fe20003800000 */
[----:B------:R-:W-:-:S03]  /*54e0*/  ISETP.GT.AND P1, PT, R0, 0x8, P3 ;  /* 0x000000080000780c */ /* 0x000fc60001f24270 */
[----:B------:R-:W-:-:S04]  /*54f0*/  FMUL R161, R161, R16 ;  /* 0x00000010a1a17220 */ /* 0x000fc80000400000 */
[----:B---3--:R-:W-:-:S05]  /*5500*/  FFMA R161, R164, R2, R161 ;  /* 0x00000002a4a17223 */ /* 0x008fca00000000a1 */
[----:B------:R-:W-:-:S05]  /*5510*/  F2FP.BF16.F32.PACK_AB R161, RZ, R161 ;  /* 0x000000a1ffa1723e */ /* 0x000fca00000010ff */
[----:B------:R1:W-:Y:S01]  /*5520*/  @P4 STG.E.U16 desc[UR36][R6.64+0x2], R161 ;  /* 0x000002a106004986 */ /* 0x0003e2000c101524 */
[----:B------:R-:W-:Y:S05]  /*5530*/  @!P1 BRA `(.L_x_36) ;  /* 0x0000000000049947 */ /* 0x000fea0003800000 */
[----:B------:R3:W5:Y:S02]  /*5540*/  LDG.E.LTC128B.U16 R153, desc[UR36][R10.64+0x10] ;  /* 0x000010240a997981 */ /* 0x000764000c1e1520 */
.L_x_36:
[----:B------:R-:W-:Y:S05]  /*5550*/  BSYNC B1 ;  /* 0x0000000000017941 */ /* 0x000fea0003800000 */
.L_x_35:
[----:B------:R-:W4:Y:S01]  /*5560*/  LDL.LU R164, [R1+0x10] ;  /* 0x0000100001a47983 */ /* 0x000f220000300800 */
[----:B-1---5:R-:W-:Y:S01]  /*5570*/  IMAD.U32 R161, R153, 0x10000, RZ ;  /* 0x0001000099a17824 */ /* 0x022fe200078e00ff */
[----:B------:R-:W-:Y:S01]  /*5580*/  ISETP.GT.AND P2, PT, R0, 0x9, P3 ;  /* 0x000000090000780c */ /* 0x000fe20001f44270 */
[----:B------:R-:W-:Y:S02]  /*5590*/  BSSY B1, `(.L_x_37) ;  /* 0x0000007000017945 */ /* 0x000fe40003800000 */
[----:B------:R-:W-:-:S04]  /*55a0*/  FMUL R161, R161, R16 ;  /* 0x00000010a1a17220 */ /* 0x000fc80000400000 */
[----:B----4-:R-:W-:-:S05]  /*55b0*/  FFMA R161, R164, R2, R161 ;  /* 0x00000002a4a17223 */ /* 0x010fca00000000a1 */
[----:B------:R-:W-:-:S05]  /*55c0*/  F2FP.BF16.F32.PACK_AB R161, RZ, R161 ;  /* 0x000000a1ffa1723e */ /* 0x000fca00000010ff */
[----:B------:R1:W-:Y:S01]  /*55d0*/  @P1 STG.E.U16 desc[UR36][R4.64+0x10], R161 ;  /* 0x000010a104001986 */ /* 0x0003e2000c101524 */
[----:B------:R-:W-:Y:S05]  /*55e0*/  @!P2 BRA `(.L_x_38) ;  /* 0x000000000004a947 */ /* 0x000fea0003800000 */
[----:B------:R4:W5:Y:S02]  /*55f0*/  LDG.E.LTC128B.U16 R153, desc[UR36][R10.64+0x12] ;  /* 0x000012240a997981 */ /* 0x000964000c1e1520 */
.L_x_38:
[----:B------:R-:W-:Y:S05]  /*5600*/  BSYNC B1 ;  /* 0x0000000000017941 */ /* 0x000fea0003800000 */
.L_x_37:
[----:B------:R-:W2:Y:S01]  /*5610*/  LDL.LU R164, [R1+0x14] ;  /* 0x0000140001a47983 */ /* 0x000ea20000300800 */
[----:B-1---5:R-:W-:Y:S01]  /*5620*/  IMAD.U32 R161, R153, 0x10000, RZ ;  /* 0x0001000099a17824 */ /* 0x022fe200078e00ff */
[----:B------:R-:W-:Y:S01]  /*5630*/  ISETP.GT.AND P1, PT, R0, 0x8, P0 ;  /* 0x000000080000780c */ /* 0x000fe20000724270 */
[----:B------:R-:W-:Y:S02]  /*5640*/  BSSY B1, `(.L_x_39) ;  /* 0x0000007000017945 */ /* 0x000fe40003800000 */
[----:B------:R-:W-:-:S04]  /*5650*/  FMUL R161, R161, R16 ;  /* 0x00000010a1a17220 */ /* 0x000fc80000400000 */
[----:B--2---:R-:W-:-:S05]  /*5660*/  FFMA R161, R164, R2, R161 ;  /* 0x00000002a4a17223 */ /* 0x004fca00000000a1 */
[----:B------:R-:W-:-:S05]  /*5670*/  F2FP.BF16.F32.PACK_AB R161, RZ, R161 ;  /* 0x000000a1ffa1723e */ /* 0x000fca00000010ff */
[----:B------:R1:W-:Y:S01]  /*5680*/  @P2 STG.E.U16 desc[UR36][R4.64+0x12], R161 ;  /* 0x000012a104002986 */ /* 0x0003e2000c101524 */
[----:B------:R-:W-:Y:S05]  /*5690*/  @!P1 BRA `(.L_x_40) ;  /* 0x0000000000049947 */ /* 0x000fea0003800000 */
[----:B------:R2:W5:Y:S02]  /*56a0*/  LDG.E.LTC128B.U16 R153, desc[UR36][R8.64+0x10] ;  /* 0x0000102408997981 */ /* 0x000564000c1e1520 */
.L_x_40:
[----:B------:R-:W-:Y:S05]  /*56b0*/  BSYNC B1 ;  /* 0x0000000000017941 */ /* 0x000fea0003800000 */
.L_x_39:
[----:B------:R-:W3:Y:S01]  /*56c0*/  LDL.LU R164, [R1+0x18] ;  /* 0x0000180001a47983 */ /* 0x000ee20000300800 */
[----:B-1---5:R-:W-:Y:S01]  /*56d0*/  IMAD.U32 R161, R153, 0x10000, RZ ;  /* 0x0001000099a17824 */ /* 0x022fe200078e00ff */
[----:B------:R-:W-:Y:S01]  /*56e0*/  ISETP.GT.AND P2, PT, R0, 0x9, P0 ;  /* 0x000000090000780c */ /* 0x000fe20000744270 */
[----:B------:R-:W-:Y:S02]  /*56f0*/  BSSY B1, `(.L_x_41) ;  /* 0x0000007000017945 */ /* 0x000fe40003800000 */
[----:B------:R-:W-:-:S04]  /*5700*/  FMUL R161, R161, R16 ;  /* 0x00000010a1a17220 */ /* 0x000fc80000400000 */
[----:B---3--:R-:W-:-:S05]  /*5710*/  FFMA R161, R164, R2, R161 ;  /* 0x00000002a4a17223 */ /* 0x008fca00000000a1 */
[----:B------:R-:W-:-:S05]  /*5720*/  F2FP.BF16.F32.PACK_AB R161, RZ, R161 ;  /* 0x000000a1ffa1723e */ /* 0x000fca00000010ff */
[----:B------:R1:W-:Y:S01]  /*5730*/  @P1 STG.E.U16 desc[UR36][R6.64+0x10], R161 ;  /* 0x000010a106001986 */ /* 0x0003e2000c101524 */
[----:B------:R-:W-:Y:S05]  /*5740*/  @!P2 BRA `(.L_x_42) ;  /* 0x000000000004a947 */ /* 0x000fea0003800000 */
[----:B------:R3:W5:Y:S02]  /*5750*/  LDG.E.LTC128B.U16 R153, desc[UR36][R8.64+0x12] ;  /* 0x0000122408997981 */ /* 0x000764000c1e1520 */
.L_x_42:
[----:B------:R-:W-:Y:S05]  /*5760*/  BSYNC B1 ;  /* 0x0000000000017941 */ /* 0x000fea0003800000 */
.L_x_41:
        /* <DEDUP_REMOVED lines=10> */
.L_x_44:
[----:B------:R-:W-:Y:S05]  /*5810*/  BSYNC B1 ;  /* 0x0000000000017941 */ /* 0x000fea0003800000 */
.L_x_43:
        /* <DEDUP_REMOVED lines=10> */
.L_x_46:
[----:B------:R-:W-:Y:S05]  /*58c0*/  BSYNC B1 ;  /* 0x0000000000017941 */ /* 0x000fea0003800000 */
.L_x_45:
[----:B------:R-:W2:Y:S01]  /*58d0*/  LDL.LU R164, [R1+0x24] ;  /* 0x0000240001a47983 */ /* 0x000ea20000300800 */
[----:B-1---5:R-:W-:Y:S01]  /*58e0*/  SHF.L.U32 R161, R153, 0x10, RZ ;  /* 0x0000001099a17819 */ /* 0x022fe200000006ff */
[----:B------:R-:W-:Y:S01]  /*58f0*/  BSSY B1, `(.L_x_47) ;  /* 0x0000008000017945 */ /* 0x000fe20003800000 */
[----:B------:R-:W-:-:S03]  /*5900*/  ISETP.GT.AND P1, PT, R0, 0x10, P0 ;  /* 0x000000100000780c */ /* 0x000fc60000724270 */
[----:B------:R-:W-:-:S04]  /*5910*/  FMUL R161, R161, R16 ;  /* 0x00000010a1a17220 */ /* 0x000fc80000400000 */
[----:B--2---:R-:W-:-:S05]  /*5920*/  FFMA R161, R164, R2, R161 ;  /* 0x00000002a4a17223 */ /* 0x004fca00000000a1 */
[----:B------:R-:W-:-:S05]  /*5930*/  F2FP.BF16.F32.PACK_AB R161, RZ, R161 ;  /* 0x000000a1ffa1723e */ /* 0x000fca00000010ff */
[----:B------:R1:W-:Y:S01]  /*5940*/  @P2 STG.E.U16 desc[UR36][R4.64+0x22], R161 ;  /* 0x000022a104002986 */ /* 0x0003e2000c101524 */
[----:B------:R-:W-:Y:S05]  /*5950*/  @!P1 BRA `(.L_x_48) ;  /* 0x0000000000049947 */ /* 0x000fea0003800000 */
[----:B------:R2:W5:Y:S02]  /*5960*/  LDG.E.LTC128B.U16 R153, desc[UR36][R8.64+0x20] ;  /* 0x0000202408997981 */ /* 0x000564000c1e1520 */
.L_x_48:
[----:B------:R-:W-:Y:S05]  /*5970*/  BSYNC B1 ;  /* 0x0000000000017941 */ /* 0x000fea0003800000 */
.L_x_47:
        /* <DEDUP_REMOVED lines=10> */
.L_x_50:
[----:B------:R-:W-:Y:S05]  /*5a20*/  BSYNC B1 ;  /* 0x0000000000017941 */ /* 0x000fea0003800000 */
.L_x_49:
        /* <DEDUP_REMOVED lines=10> */
.L_x_52:
[----:B------:R-:W-:Y:S05]  /*5ad0*/  BSYNC B1 ;  /* 0x0000000000017941 */ /* 0x000fea0003800000 */
.L_x_51:
        /* <DEDUP_REMOVED lines=10> */
.L_x_54:
[----:B------:R-:W-:Y:S05]  /*5b80*/  BSYNC B1 ;  /* 0x0000000000017941 */ /* 0x000fea0003800000 */
.L_x_53:
        /* <DEDUP_REMOVED lines=10> */
.L_x_56:
[----:B------:R-:W-:Y:S05]  /*5c30*/  BSYNC B1 ;  /* 0x0000000000017941 */ /* 0x000fea0003800000 */
.L_x_55:
        /* <DEDUP_REMOVED lines=10> */
.L_x_58:
[----:B------:R-:W-:Y:S05]  /*5ce0*/  BSYNC B1 ;  /* 0x0000000000017941 */ /* 0x000fea0003800000 */
.L_x_57:
        /* <DEDUP_REMOVED lines=10> */
.L_x_60:
[----:B------:R-:W-:Y:S05]  /*5d90*/  BSYNC B1 ;  /* 0x0000000000017941 */ /* 0x000fea0003800000 */
.L_x_59:
        /* <DEDUP_REMOVED lines=10> */
.L_x_62:
[----:B------:R-:W-:Y:S05]  /*5e40*/  BSYNC B1 ;  /* 0x0000000000017941 */ /* 0x000fea0003800000 */
.L_x_61:
        /* <DEDUP_REMOVED lines=10> */
.L_x_64:
[----:B------:R-:W-:Y:S05]  /*5ef0*/  BSYNC B1 ;  /* 0x0000000000017941 */ /* 0x000fea0003800000 */
.L_x_63:
        /* <DEDUP_REMOVED lines=10> */
.L_x_66:
[----:B------:R-:W-:Y:S05]  /*5fa0*/  BSYNC B1 ;  /* 0x0000000000017941 */ /* 0x000fea0003800000 */
.L_x_65:
        /* <DEDUP_REMOVED lines=10> */
.L_x_68:
[----:B------:R-:W-:Y:S05]  /*6050*/  BSYNC B1 ;  /* 0x0000000000017941 */ /* 0x000fea0003800000 */
.L_x_67:
        /* <DEDUP_REMOVED lines=10> */
.L_x_70:
[----:B------:R-:W-:Y:S05]  /*6100*/  BSYNC B1 ;  /* 0x0000000000017941 */ /* 0x000fea0003800000 */
.L_x_69:
        /* <DEDUP_REMOVED lines=10> */
.L_x_72:
[----:B------:R-:W-:Y:S05]  /*61b0*/  BSYNC B1 ;  /* 0x0000000000017941 */ /* 0x000fea0003800000 */
.L_x_71:
        /* <DEDUP_REMOVED lines=10> */
.L_x_74:
[----:B------:R-:W-:Y:S05]  /*6260*/  BSYNC B1 ;  /* 0x0000000000017941 */ /* 0x000fea0003800000 */
.L_x_73:
        /* <DEDUP_REMOVED lines=10> */
.L_x_76:
[----:B------:R-:W-:Y:S05]  /*6310*/  BSYNC B1 ;  /* 0x0000000000017941 */ /* 0x000fea0003800000 */
.L_x_75:
        /* <DEDUP_REMOVED lines=10> */
.L_x_78:
[----:B------:R-:W-:Y:S05]  /*63c0*/  BSYNC B1 ;  /* 0x0000000000017941 */ /* 0x000fea0003800000 */
.L_x_77:
        /* <DEDUP_REMOVED lines=10> */
.L_x_80:
[----:B------:R-:W-:Y:S05]  /*6470*/  BSYNC B1 ;  /* 0x0000000000017941 */ /* 0x000fea0003800000 */
.L_x_79:
        /* <DEDUP_REMOVED lines=10> */
.L_x_82:
[----:B------:R-:W-:Y:S05]  /*6520*/  BSYNC B1 ;  /* 0x0000000000017941 */ /* 0x000fea0003800000 */
.L_x_81:
        /* <DEDUP_REMOVED lines=10> */
.L_x_84:
[----:B------:R-:W-:Y:S05]  /*65d0*/  BSYNC B1 ;  /* 0x0000000000017941 */ /* 0x000fea0003800000 */
.L_x_83:
        /* <DEDUP_REMOVED lines=10> */
.L_x_86:
[----:B------:R-:W-:Y:S05]  /*6680*/  BSYNC B1 ;  /* 0x0000000000017941 */ /* 0x000fea0003800000 */
.L_x_85:
        /* <DEDUP_REMOVED lines=10> */
.L_x_88:
[----:B------:R-:W-:Y:S05]  /*6730*/  BSYNC B1 ;  /* 0x0000000000017941 */ /* 0x000fea0003800000 */
.L_x_87:
        /* <DEDUP_REMOVED lines=10> */
.L_x_90:
[----:B------:R-:W-:Y:S05]  /*67e0*/  BSYNC B1 ;  /* 0x0000000000017941 */ /* 0x000fea0003800000 */
.L_x_89:
        /* <DEDUP_REMOVED lines=10> */
.L_x_92:
[----:B------:R-:W-:Y:S05]  /*6890*/  BSYNC B1 ;  /* 0x0000000000017941 */ /* 0x000fea0003800000 */
.L_x_91:
        /* <DEDUP_REMOVED lines=10> */
.L_x_94:
[----:B------:R-:W-:Y:S05]  /*6940*/  BSYNC B1 ;  /* 0x0000000000017941 */ /* 0x000fea0003800000 */
.L_x_93:
        /* <DEDUP_REMOVED lines=10> */
.L_x_96:
[----:B------:R-:W-:Y:S05]  /*69f0*/  BSYNC B1 ;  /* 0x0000000000017941 */ /* 0x000fea0003800000 */
.L_x_95:
        /* <DEDUP_REMOVED lines=10> */
.L_x_98:
[----:B------:R-:W-:Y:S05]  /*6aa0*/  BSYNC B1 ;  /* 0x0000000000017941 */ /* 0x000fea0003800000 */
.L_x_97:
        /* <DEDUP_REMOVED lines=10> */
.L_x_100:
[----:B------:R-:W-:Y:S05]  /*6b50*/  BSYNC B1 ;  /* 0x0000000000017941 */ /* 0x000fea0003800000 */
.L_x_99:
        /* <DEDUP_REMOVED lines=10> */
.L_x_102:
[----:B------:R-:W-:Y:S05]  /*6c00*/  BSYNC B1 ;  /* 0x0000000000017941 */ /* 0x000fea0003800000 */
.L_x_101:
        /* <DEDUP_REMOVED lines=10> */
.L_x_104:
[----:B------:R-:W-:Y:S05]  /*6cb0*/  BSYNC B1 ;  /* 0x0000000000017941 */ /* 0x000fea0003800000 */
.L_x_103:
        /* <DEDUP_REMOVED lines=10> */
.L_x_106:
[----:B------:R-:W-:Y:S05]  /*6d60*/  BSYNC B1 ;  /* 0x0000000000017941 */ /* 0x000fea0003800000 */
.L_x_105:
        /* <DEDUP_REMOVED lines=10> */
.L_x_108:
[----:B------:R-:W-:Y:S05]  /*6e10*/  BSYNC B1 ;  /* 0x0000000000017941 */ /* 0x000fea0003800000 */
.L_x_107:
        /* <DEDUP_REMOVED lines=10> */
.L_x_110:
[----:B------:R-:W-:Y:S05]  /*6ec0*/  BSYNC B1 ;  /* 0x0000000000017941 */ /* 0x000fea0003800000 */
.L_x_109:
        /* <DEDUP_REMOVED lines=10> */
.L_x_112:
[----:B------:R-:W-:Y:S05]  /*6f70*/  BSYNC B1 ;  /* 0x0000000000017941 */ /* 0x000fea0003800000 */
.L_x_111:
        /* <DEDUP_REMOVED lines=10> */
.L_x_114:
[----:B------:R-:W-:Y:S05]  /*7020*/  BSYNC B1 ;  /* 0x0000000000017941 */ /* 0x000fea0003800000 */
.L_x_113:
        /* <DEDUP_REMOVED lines=10> */
.L_x_116:
[----:B------:R-:W-:Y:S05]  /*70d0*/  BSYNC B1 ;  /* 0x0000000000017941 */ /* 0x000fea0003800000 */
.L_x_115:
        /* <DEDUP_REMOVED lines=10> */
.L_x_118:
[----:B------:R-:W-:Y:S05]  /*7180*/  BSYNC B1 ;  /* 0x0000000000017941 */ /* 0x000fea0003800000 */
.L_x_117:
        /* <DEDUP_REMOVED lines=10> */
.L_x_120:
[----:B------:R-:W-:Y:S05]  /*7230*/  BSYNC B1 ;  /* 0x0000000000017941 */ /* 0x000fea0003800000 */
.L_x_119:
        /* <DEDUP_REMOVED lines=10> */
.L_x_122:
[----:B------:R-:W-:Y:S05]  /*72e0*/  BSYNC B1 ;  /* 0x0000000000017941 */ /* 0x000fea0003800000 */
.L_x_121:
        /* <DEDUP_REMOVED lines=10> */
.L_x_124:
[----:B------:R-:W-:Y:S05]  /*7390*/  BSYNC B1 ;  /* 0x0000000000017941 */ /* 0x000fea0003800000 */
.L_x_123:
        /* <DEDUP_REMOVED lines=10> */
.L_x_126:
[----:B------:R-:W-:Y:S05]  /*7440*/  BSYNC B1 ;  /* 0x0000000000017941 */ /* 0x000fea0003800000 */
.L_x_125:
        /* <DEDUP_REMOVED lines=10> */
.L_x_128:
[----:B------:R-:W-:Y:S05]  /*74f0*/  BSYNC B1 ;  /* 0x0000000000017941 */ /* 0x000fea0003800000 */
.L_x_127:
        /* <DEDUP_REMOVED lines=10> */
.L_x_130:
[----:B------:R-:W-:Y:S05]  /*75a0*/  BSYNC B1 ;  /* 0x0000000000017941 */ /* 0x000fea0003800000 */
.L_x_129:
        /* <DEDUP_REMOVED lines=10> */
.L_x_132:
[----:B------:R-:W-:Y:S05]  /*7650*/  BSYNC B1 ;  /* 0x0000000000017941 */ /* 0x000fea0003800000 */
.L_x_131:
        /* <DEDUP_REMOVED lines=10> */
.L_x_134:
[----:B------:R-:W-:Y:S05]  /*7700*/  BSYNC B1 ;  /* 0x0000000000017941 */ /* 0x000fea0003800000 */
.L_x_133:
        /* <DEDUP_REMOVED lines=10> */
.L_x_136:
[----:B------:R-:W-:Y:S05]  /*77b0*/  BSYNC B1 ;  /* 0x0000000000017941 */ /* 0x000fea0003800000 */
.L_x_135:
        /* <DEDUP_REMOVED lines=10> */
.L_x_138:
[----:B------:R-:W-:Y:S05]  /*7860*/  BSYNC B1 ;  /* 0x0000000000017941 */ /* 0x000fea0003800000 */
.L_x_137:
        /* <DEDUP_REMOVED lines=10> */
.L_x_140:
[----:B------:R-:W-:Y:S05]  /*7910*/  BSYNC B1 ;  /* 0x0000000000017941 */ /* 0x000fea0003800000 */
.L_x_139:
        /* <DEDUP_REMOVED lines=10> */
.L_x_142:
[----:B------:R-:W-:Y:S05]  /*79c0*/  BSYNC B1 ;  /* 0x0000000000017941 */ /* 0x000fea0003800000 */
.L_x_141:
        /* <DEDUP_REMOVED lines=10> */
.L_x_144:
[----:B------:R-:W-:Y:S05]  /*7a70*/  BSYNC B1 ;  /* 0x0000000000017941 */ /* 0x000fea0003800000 */
.L_x_143:
        /* <DEDUP_REMOVED lines=10> */
.L_x_146:
[----:B------:R-:W-:Y:S05]  /*7b20*/  BSYNC B1 ;  /* 0x0000000000017941 */ /* 0x000fea0003800000 */
.L_x_145:
        /* <DEDUP_REMOVED lines=10> */
.L_x_148:
[----:B------:R-:W-:Y:S05]  /*7bd0*/  BSYNC B1 ;  /* 0x0000000000017941 */ /* 0x000fea0003800000 */
.L_x_147:
        /* <DEDUP_REMOVED lines=10> */
.L_x_150:
[----:B------:R-:W-:Y:S05]  /*7c80*/  BSYNC B1 ;  /* 0x0000000000017941 */ /* 0x000fea0003800000 */
.L_x_149:
        /* <DEDUP_REMOVED lines=10> */
.L_x_152:
[----:B------:R-:W-:Y:S05]  /*7d30*/  BSYNC B1 ;  /* 0x0000000000017941 */ /* 0x000fea0003800000 */
.L_x_151:
        /* <DEDUP_REMOVED lines=10> */
.L_x_154:
[----:B------:R-:W-:Y:S05]  /*7de0*/  BSYNC B1 ;  /* 0x0000000000017941 */ /* 0x000fea0003800000 */
.L_x_153:
        /* <DEDUP_REMOVED lines=10> */
.L_x_156:
[----:B------:R-:W-:Y:S05]  /*7e90*/  BSYNC B1 ;  /* 0x0000000000017941 */ /* 0x000fea0003800000 */
.L_x_155:
        /* <DEDUP_REMOVED lines=10> */
.L_x_158:
[----:B------:R-:W-:Y:S05]  /*7f40*/  BSYNC B1 ;  /* 0x0000000000017941 */ /* 0x000fea0003800000 */
.L_x_157:
        /* <DEDUP_REMOVED lines=10> */
.L_x_160:
[----:B------:R-:W-:Y:S05]  /*7ff0*/  BSYNC B1 ;  /* 0x0000000000017941 */ /* 0x000fea0003800000 */
.L_x_159:
        /* <DEDUP_REMOVED lines=10> */
.L_x_162:
[----:B------:R-:W-:Y:S05]  /*80a0*/  BSYNC B1 ;  /* 0x0000000000017941 */ /* 0x000fea0003800000 */
.L_x_161:
        /* <DEDUP_REMOVED lines=10> */
.L_x_164:
[----:B------:R-:W-:Y:S05]  /*8150*/  BSYNC B1 ;  /* 0x0000000000017941 */ /* 0x000fea0003800000 */
.L_x_163:
        /* <DEDUP_REMOVED lines=10> */
.L_x_166:
[----:B------:R-:W-:Y:S05]  /*8200*/  BSYNC B1 ;  /* 0x0000000000017941 */ /* 0x000fea0003800000 */
.L_x_165:
        /* <DEDUP_REMOVED lines=10> */
.L_x_168:
[----:B------:R-:W-:Y:S05]  /*82b0*/  BSYNC B1 ;  /* 0x0000000000017941 */ /* 0x000fea0003800000 */
.L_x_167:
        /* <DEDUP_REMOVED lines=10> */
.L_x_170:
[----:B------:R-:W-:Y:S05]  /*8360*/  BSYNC B1 ;  /* 0x0000000000017941 */ /* 0x000fea0003800000 */
.L_x_169:
        /* <DEDUP_REMOVED lines=10> */
.L_x_172:
[----:B------:R-:W-:Y:S05]  /*8410*/  BSYNC B1 ;  /* 0x0000000000017941 */ /* 0x000fea0003800000 */
.L_x_171:
        /* <DEDUP_REMOVED lines=10> */
.L_x_174:
[----:B------:R-:W-:Y:S05]  /*84c0*/  BSYNC B1 ;  /* 0x0000000000017941 */ /* 0x000fea0003800000 */
.L_x_173:
        /* <DEDUP_REMOVED lines=10> */
.L_x_176:
[----:B------:R-:W-:Y:S05]  /*8570*/  BSYNC B1 ;  /* 0x0000000000017941 */ /* 0x000fea0003800000 */
.L_x_175:
        /* <DEDUP_REMOVED lines=10> */
.L_x_178:
[----:B------:R-:W-:Y:S05]  /*8620*/  BSYNC B1 ;  /* 0x0000000000017941 */ /* 0x000fea0003800000 */
.L_x_177:
        /* <DEDUP_REMOVED lines=10> */
.L_x_180:
[----:B------:R-:W-:Y:S05]  /*86d0*/  BSYNC B1 ;  /* 0x0000000000017941 */ /* 0x000fea0003800000 */
.L_x_179:
        /* <DEDUP_REMOVED lines=10> */
.L_x_182:
[----:B------:R-:W-:Y:S05]  /*8780*/  BSYNC B1 ;  /* 0x0000000000017941 */ /* 0x000fea0003800000 */
.L_x_181:
        /* <DEDUP_REMOVED lines=10> */
.L_x_184:
[----:B------:R-:W-:Y:S05]  /*8830*/  BSYNC B1 ;  /* 0x0000000000017941 */ /* 0x000fea0003800000 */
.L_x_183:
        /* <DEDUP_REMOVED lines=10> */
.L_x_186:
[----:B------:R-:W-:Y:S05]  /*88e0*/  BSYNC B1 ;  /* 0x0000000000017941 */ /* 0x000fea0003800000 */
.L_x_185:
        /* <DEDUP_REMOVED lines=10> */
.L_x_188:
[----:B------:R-:W-:Y:S05]  /*8990*/  BSYNC B1 ;  /* 0x0000000000017941 */ /* 0x000fea0003800000 */
.L_x_187:
        /* <DEDUP_REMOVED lines=10> */
.L_x_190:
[----:B------:R-:W-:Y:S05]  /*8a40*/  BSYNC B1 ;  /* 0x0000000000017941 */ /* 0x000fea0003800000 */
.L_x_189:
        /* <DEDUP_REMOVED lines=10> */
.L_x_192:
[----:B------:R-:W-:Y:S05]  /*8af0*/  BSYNC B1 ;  /* 0x0000000000017941 */ /* 0x000fea0003800000 */
.L_x_191:
        /* <DEDUP_REMOVED lines=10> */
.L_x_194:
[----:B------:R-:W-:Y:S05]  /*8ba0*/  BSYNC B1 ;  /* 0x0000000000017941 */ /* 0x000fea0003800000 */
.L_x_193:
        /* <DEDUP_REMOVED lines=10> */
.L_x_196:
[----:B------:R-:W-:Y:S05]  /*8c50*/  BSYNC B1 ;  /* 0x0000000000017941 */ /* 0x000fea0003800000 */
.L_x_195:
        /* <DEDUP_REMOVED lines=10> */
.L_x_198:
[----:B------:R-:W-:Y:S05]  /*8d00*/  BSYNC B1 ;  /* 0x0000000000017941 */ /* 0x000fea0003800000 */
.L_x_197:
        /* <DEDUP_REMOVED lines=10> */
.L_x_200:
[----:B------:R-:W-:Y:S05]  /*8db0*/  BSYNC B1 ;  /* 0x0000000000017941 */ /* 0x000fea0003800000 */
.L_x_199:
        /* <DEDUP_REMOVED lines=10> */
.L_x_202:
[----:B------:R-:W-:Y:S05]  /*8e60*/  BSYNC B1 ;  /* 0x0000000000017941 */ /* 0x000fea0003800000 */
.L_x_201:
        /* <DEDUP_REMOVED lines=10> */
.L_x_204:
[----:B------:R-:W-:Y:S05]  /*8f10*/  BSYNC B1 ;  /* 0x0000000000017941 */ /* 0x000fea0003800000 */
.L_x_203:
        /* <DEDUP_REMOVED lines=10> */
.L_x_206:
[----:B------:R-:W-:Y:S05]  /*8fc0*/  BSYNC B1 ;  /* 0x0000000000017941 */ /* 0x000fea0003800000 */
.L_x_205:
        /* <DEDUP_REMOVED lines=10> */
.L_x_208:
[----:B------:R-:W-:Y:S05]  /*9070*/  BSYNC B1 ;  /* 0x0000000000017941 */ /* 0x000fea0003800000 */
.L_x_207:
        /* <DEDUP_REMOVED lines=10> */
.L_x_210:
[----:B------:R-:W-:Y:S05]  /*9120*/  BSYNC B1 ;  /* 0x0000000000017941 */ /* 0x000fea0003800000 */
.L_x_209:
        /* <DEDUP_REMOVED lines=10> */
.L_x_212:
[----:B------:R-:W-:Y:S05]  /*91d0*/  BSYNC B1 ;  /* 0x0000000000017941 */ /* 0x000fea0003800000 */
.L_x_211:
        /* <DEDUP_REMOVED lines=10> */
.L_x_214:
[----:B------:R-:W-:Y:S05]  /*9280*/  BSYNC B1 ;  /* 0x0000000000017941 */ /* 0x000fea0003800000 */
.L_x_213:
        /* <DEDUP_REMOVED lines=10> */
.L_x_216:
[----:B------:R-:W-:Y:S05]  /*9330*/  BSYNC B1 ;  /* 0x0000000000017941 */ /* 0x000fea0003800000 */
.L_x_215:
        /* <DEDUP_REMOVED lines=10> */
.L_x_218:
[----:B------:R-:W-:Y:S05]  /*93e0*/  BSYNC B1 ;  /* 0x0000000000017941 */ /* 0x000fea0003800000 */
.L_x_217:
        /* <DEDUP_REMOVED lines=10> */
.L_x_220:
[----:B------:R-:W-:Y:S05]  /*9490*/  BSYNC B1 ;  /* 0x0000000000017941 */ /* 0x000fea0003800000 */
.L_x_219:
        /* <DEDUP_REMOVED lines=10> */
.L_x_222:
[----:B------:R-:W-:Y:S05]  /*9540*/  BSYNC B1 ;  /* 0x0000000000017941 */ /* 0x000fea0003800000 */
.L_x_221:
        /* <DEDUP_REMOVED lines=10> */
.L_x_224:
[----:B------:R-:W-:Y:S05]  /*95f0*/  BSYNC B1 ;  /* 0x0000000000017941 */ /* 0x000fea0003800000 */
.L_x_223:
        /* <DEDUP_REMOVED lines=10> */
.L_x_226:
[----:B------:R-:W-:Y:S05]  /*96a0*/  BSYNC B1 ;  /* 0x0000000000017941 */ /* 0x000fea0003800000 */
.L_x_225:
        /* <DEDUP_REMOVED lines=10> */
.L_x_228:
[----:B------:R-:W-:Y:S05]  /*9750*/  BSYNC B1 ;  /* 0x0000000000017941 */ /* 0x000fea0003800000 */
.L_x_227:
        /* <DEDUP_REMOVED lines=10> */
.L_x_230:
[----:B------:R-:W-:Y:S05]  /*9800*/  BSYNC B1 ;  /* 0x0000000000017941 */ /* 0x000fea0003800000 */
.L_x_229:
        /* <DEDUP_REMOVED lines=10> */
.L_x_232:
[----:B------:R-:W-:Y:S05]  /*98b0*/  BSYNC B1 ;  /* 0x0000000000017941 */ /* 0x000fea0003800000 */
.L_x_231:
        /* <DEDUP_REMOVED lines=10> */
.L_x_234:
[----:B------:R-:W-:Y:S05]  /*9960*/  BSYNC B1 ;  /* 0x0000000000017941 */ /* 0x000fea0003800000 */
.L_x_233:
        /* <DEDUP_REMOVED lines=10> */
.L_x_236:
[----:B------:R-:W-:Y:S05]  /*9a10*/  BSYNC B1 ;  /* 0x0000000000017941 */ /* 0x000fea0003800000 */
.L_x_235:
        /* <DEDUP_REMOVED lines=10> */
.L_x_238:
[----:B------:R-:W-:Y:S05]  /*9ac0*/  BSYNC B1 ;  /* 0x0000000000017941 */ /* 0x000fea0003800000 */
.L_x_237:
        /* <DEDUP_REMOVED lines=10> */
.L_x_240:
[----:B------:R-:W-:Y:S05]  /*9b70*/  BSYNC B1 ;  /* 0x0000000000017941 */ /* 0x000fea0003800000 */
.L_x_239:
        /* <DEDUP_REMOVED lines=10> */
.L_x_242:
[----:B------:R-:W-:Y:S05]  /*9c20*/  BSYNC B1 ;  /* 0x0000000000017941 */ /* 0x000fea0003800000 */
.L_x_241:
        /* <DEDUP_REMOVED lines=10> */
.L_x_244:
[----:B------:R-:W-:Y:S05]  /*9cd0*/  BSYNC B1 ;  /* 0x0000000000017941 */ /* 0x000fea0003800000 */
.L_x_243:
        /* <DEDUP_REMOVED lines=10> */
.L_x_246:
[----:B------:R-:W-:Y:S05]  /*9d80*/  BSYNC B1 ;  /* 0x0000000000017941 */ /* 0x000fea0003800000 */
.L_x_245:
        /* <DEDUP_REMOVED lines=10> */
.L_x_248:
[----:B------:R-:W-:Y:S05]  /*9e30*/  BSYNC B1 ;  /* 0x0000000000017941 */ /* 0x000fea0003800000 */
.L_x_247:
        /* <DEDUP_REMOVED lines=10> */
.L_x_250:
[----:B------:R-:W-:Y:S05]  /*9ee0*/  BSYNC B1 ;  /* 0x0000000000017941 */ /* 0x000fea0003800000 */
.L_x_249:
        /* <DEDUP_REMOVED lines=10> */
.L_x_252:
[----:B------:R-:W-:Y:S05]  /*9f90*/  BSYNC B1 ;  /* 0x0000000000017941 */ /* 0x000fea0003800000 */
.L_x_251:
        /* <DEDUP_REMOVED lines=10> */
.L_x_254:
[----:B------:R-:W-:Y:S05]  /*a040*/  BSYNC B1 ;  /* 0x0000000000017941 */ /* 0x000fea0003800000 */
.L_x_253:
        /* <DEDUP_REMOVED lines=10> */
.L_x_256:
[----:B------:R-:W-:Y:S05]  /*a0f0*/  BSYNC B1 ;  /* 0x0000000000017941 */ /* 0x000fea0003800000 */
.L_x_255:
        /* <DEDUP_REMOVED lines=10> */
.L_x_258:
[----:B------:R-:W-:Y:S05]  /*a1a0*/  BSYNC B1 ;  /* 0x0000000000017941 */ /* 0x000fea0003800000 */
.L_x_257:
        /* <DEDUP_REMOVED lines=10> */
.L_x_260:
[----:B------:R-:W-:Y:S05]  /*a250*/  BSYNC B1 ;  /* 0x0000000000017941 */ /* 0x000fea0003800000 */
.L_x_259:
        /* <DEDUP_REMOVED lines=10> */
.L_x_262:
[----:B------:R-:W-:Y:S05]  /*a300*/  BSYNC B1 ;  /* 0x0000000000017941 */ /* 0x000fea0003800000 */
.L_x_261:
        /* <DEDUP_REMOVED lines=10> */
.L_x_264:
[----:B------:R-:W-:Y:S05]  /*a3b0*/  BSYNC B1 ;  /* 0x0000000000017941 */ /* 0x000fea0003800000 */
.L_x_263:
        /* <DEDUP_REMOVED lines=10> */
.L_x_266:
[----:B------:R-:W-:Y:S05]  /*a460*/  BSYNC B1 ;  /* 0x0000000000017941 */ /* 0x000fea0003800000 */
.L_x_265:
        /* <DEDUP_REMOVED lines=10> */
.L_x_268:
[----:B------:R-:W-:Y:S05]  /*a510*/  BSYNC B1 ;  /* 0x0000000000017941 */ /* 0x000fea0003800000 */
.L_x_267:
        /* <DEDUP_REMOVED lines=10> */
.L_x_270:
[----:B------:R-:W-:Y:S05]  /*a5c0*/  BSYNC B1 ;  /* 0x0000000000017941 */ /* 0x000fea0003800000 */
.L_x_269:
        /* <DEDUP_REMOVED lines=10> */
.L_x_272:
[----:B------:R-:W-:Y:S05]  /*a670*/  BSYNC B1 ;  /* 0x0000000000017941 */ /* 0x000fea0003800000 */
.L_x_271:
        /* <DEDUP_REMOVED lines=10> */
.L_x_274:
[----:B------:R-:W-:Y:S05]  /*a720*/  BSYNC B1 ;  /* 0x0000000000017941 */ /* 0x000fea0003800000 */
.L_x_273:
        /* <DEDUP_REMOVED lines=10> */
.L_x_276:
[----:B------:R-:W-:Y:S05]  /*a7d0*/  BSYNC B1 ;  /* 0x0000000000017941 */ /* 0x000fea0003800000 */
.L_x_275:
        /* <DEDUP_REMOVED lines=10> */
.L_x_278:
[----:B------:R-:W-:Y:S05]  /*a880*/  BSYNC B1 ;  /* 0x0000000000017941 */ /* 0x000fea0003800000 */
.L_x_277:
[----:B0-234-:R-:W2:Y:S01]  /*a890*/  LDL.LU R10, [R1+0x1f4] ;  /* 0x0001f400010a7983 */ /* 0x01dea20000300800 */
[----:B-----5:R-:W-:Y:S01]  /*a8a0*/  IMAD.U32 R11, R153, 0x10000, RZ ;  /* 0x00010000990b7824 */ /* 0x020fe200078e00ff */
        /* <DEDUP_REMOVED lines=8> */
.L_x_280:
[----:B------:R-:W-:Y:S05]  /*a930*/  BSYNC B1 ;  /* 0x0000000000017941 */ /* 0x000fea0003800000 */
.L_x_279:
[----:B------:R-:W3:Y:S01]  /*a940*/  LDL.LU R10, [R1+0x1f8] ;  /* 0x0001f800010a7983 */ /* 0x000ee20000300800 */
[----:B0----5:R-:W-:Y:S01]  /*a950*/  IMAD.U32 R11, R153, 0x10000, RZ ;  /* 0x00010000990b7824 */ /* 0x021fe200078e00ff */
[----:B------:R-:W-:Y:S01]  /*a960*/  ISETP.GT.AND P1, PT, R0, 0xf9, P0 ;  /* 0x000000f90000780c */ /* 0x000fe20000724270 */
[----:B------:R-:W-:Y:S01]  /*a970*/  BSSY B1, `(.L_x_281) ;  /* 0x0000009000017945 */ /* 0x000fe20003800000 */
[----:B------:R-:W-:Y:S01]  /*a980*/  IADD3 R167, P0, R18, 0x80, RZ ;  /* 0x0000008012a77810 */ /* 0x000fe20007f1e0ff */
[----:B------:R-:W-:-:S04]  /*a990*/  FMUL R11, R11, R16 ;  /* 0x000000100b0b7220 */ /* 0x000fc80000400000 */
[----:B------:R-:W-:Y:S02]  /*a9a0*/  IMAD.X R19, RZ, RZ, R19, P0 ;  /* 0x000000ffff137224 */ /* 0x000fe400000e0613 */
[----:B---3--:R-:W-:-:S05]  /*a9b0*/  FFMA R11, R10, R2, R11 ;  /* 0x000000020a0b7223 */ /* 0x008fca000000000b */
[----:B------:R-:W-:-:S05]  /*a9c0*/  F2FP.BF16.F32.PACK_AB R11, RZ, R11 ;  /* 0x0000000bff0b723e */ /* 0x000fca00000010ff */
[----:B------:R0:W-:Y:S01]  /*a9d0*/  @P2 STG.E.U16 desc[UR36][R6.64+0x1f0], R11 ;  /* 0x0001f00b06002986 */ /* 0x0001e2000c101524 */
[----:B------:R-:W-:Y:S05]  /*a9e0*/  @!P1 BRA `(.L_x_282) ;  /* 0x0000000000049947 */ /* 0x000fea0003800000 */
[----:B------:R3:W5:Y:S02]  /*a9f0*/  LDG.E.LTC128B.U16 R153, desc[UR36][R8.64+0x1f2] ;  /* 0x0001f22408997981 */ /* 0x000764000c1e1520 */
.L_x_282:
[----:B------:R-:W-:Y:S05]  /*aa00*/  BSYNC B1 ;  /* 0x0000000000017941 */ /* 0x000fea0003800000 */
.L_x_281:
[----:B------:R-:W4:Y:S01]  /*aa10*/  LDL.LU R10, [R1+0x1fc] ;  /* 0x0001fc00010a7983 */ /* 0x000f220000300800 */
[----:B--23-5:R-:W-:Y:S01]  /*aa20*/  IMAD.U32 R9, R153, 0x10000, RZ ;  /* 0x0001000099097824 */ /* 0x02cfe200078e00ff */
[----:B------:R-:W-:Y:S01]  /*aa30*/  ISETP.GT.AND P0, PT, R3, 0x80, PT ;  /* 0x000000800300780c */ /* 0x000fe20003f04270 */
[----:B------:R-:W-:Y:S02]  /*aa40*/  IMAD R8, R19, R14, RZ ;  /* 0x0000000e13087224 */ /* 0x000fe400078e02ff */
[----:B0-----:R-:W-:Y:S01]  /*aa50*/  FMUL R11, R9, R16 ;  /* 0x00000010090b7220 */ /* 0x001fe20000400000 */
[----:B------:R-:W-:Y:S01]  /*aa60*/  ISETP.GT.AND P3, PT, R0, RZ, P0 ;  /* 0x000000ff0000720c */ /* 0x000fe20000764270 */
[C---:B------:R-:W-:Y:S02]  /*aa70*/  IMAD R165, R167.reuse, R15, R8 ;  /* 0x0000000fa7a57224 */ /* 0x040fe400078e0208 */
[----:B------:R-:W-:-:S05]  /*aa80*/  IMAD.WIDE.U32 R8, R167, R14, R22 ;  /* 0x0000000ea7087225 */ /* 0x000fca00078e0016 */
[----:B------:R-:W-:Y:S01]  /*aa90*/  IADD3 R9, R9, R165, RZ ;  /* 0x000000a509097210 */ /* 0x000fe20007ffe0ff */
[----:B----4-:R-:W-:Y:S01]  /*aaa0*/  FFMA R11, R10, R2, R11 ;  /* 0x000000020a0b7223 */ /* 0x010fe2000000000b */
[----:B------:R-:W-:-:S04]  /*aab0*/  LEA R10, P2, R8, R12, 0x1 ;  /* 0x0000000c080a7211 */ /* 0x000fc800078408ff */
[----:B------:R-:W-:Y:S02]  /*aac0*/  F2FP.BF16.F32.PACK_AB R15, RZ, R11 ;  /* 0x0000000bff0f723e */ /* 0x000fe400000010ff */
[--C-:B------:R-:W-:Y:S02]  /*aad0*/  LEA.HI.X R11, R8, R13, R9.reuse, 0x1, P2 ;  /* 0x0000000d080b7211 */ /* 0x100fe400010f0c09 */
[----:B------:R-:W-:-:S05]  /*aae0*/  PRMT R9, R15, 0x7610, R9 ;  /* 0x000076100f097816 */ /* 0x000fca0000000009 */
[----:B------:R0:W-:Y:S04]  /*aaf0*/  @P1 STG.E.U16 desc[UR36][R6.64+0x1f2], R9 ;  /* 0x0001f20906001986 */ /* 0x0001e8000c101524 */
[----:B------:R2:W3:Y:S01]  /*ab00*/  @P3 LDG.E.LTC128B.U16 R153, desc[UR36][R10.64] ;  /* 0x000000240a993981 */ /* 0x0004e2000c1e1520 */
[----:B-1----:R-:W-:Y:S01]  /*ab10*/  IMAD.U32 R161, RZ, RZ, UR4 ;  /* 0x00000004ffa17e24 */ /* 0x002fe2000f8e00ff */
[----:B------:R-:W-:Y:S01]  /*ab20*/  ISETP.GT.AND P2, PT, R0, 0x1, P0 ;  /* 0x000000010000780c */ /* 0x000fe20000744270 */
[----:B------:R-:W-:Y:S01]  /*ab30*/  IMAD.U32 R164, RZ, RZ, UR4 ;  /* 0x00000004ffa47e24 */ /* 0x000fe2000f8e00ff */
[----:B------:R-:W-:Y:S01]  /*ab40*/  BSSY B1, `(.L_x_283) ;  /* 0x0000013000017945 */ /* 0x000fe20003800000 */
[----:B------:R-:W-:Y:S01]  /*ab50*/  IMAD.U32 R169, RZ, RZ, UR5 ;  /* 0x00000005ffa97e24 */ /* 0x000fe2000f8e00ff */
[----:B------:R-:W-:Y:S01]  /*ab60*/  SHF.L.U32 R161, R161, 0x8, RZ ;  /* 0x00000008a1a17819 */ /* 0x000fe200000006ff */
[----:B0-----:R-:W-:-:S03]  /*ab70*/  IMAD.WIDE.U32 R8, R167, R14, R20 ;  /* 0x0000000ea7087225 */ /* 0x001fc600078e0014 */
[----:B--2---:R-:W-:Y:S01]  /*ab80*/  SHF.L.U64.HI R11, R164, 0x8, R169 ;  /* 0x00000008a40b7819 */ /* 0x004fe200000102a9 */
[----:B------:R-:W-:Y:S02]  /*ab90*/  IMAD.IADD R9, R165, 0x1, R9 ;  /* 0x00000001a5097824 */ /* 0x000fe400078e0209 */
[----:B------:R-:W-:Y:S01]  /*aba0*/  IMAD.WIDE.U32 R18, R152, UR42, R8 ;  /* 0x0000002a98127c25 */ /* 0x000fe2000f8e0008 */
[----:B------:R-:W-:-:S03]  /*abb0*/  IADD3 R8, P1, R161, R4, RZ ;  /* 0x00000004a1087210 */ /* 0x000fc60007f3e0ff */
[----:B------:R-:W-:Y:S01]  /*abc0*/  IMAD.IADD R7, R159, 0x1, R19 ;  /* 0x000000019f077824 */ /* 0x000fe200078e0213 */
[----:B------:R-:W-:Y:S01]  /*abd0*/  LEA R6, P4, R18, R12, 0x1 ;  /* 0x0000000c12067211 */ /* 0x000fe200078808ff */
[----:B------:R-:W-:-:S03]  /*abe0*/  IMAD.X R9, R11, 0x1, R5, P1 ;  /* 0x000000010b097824 */ /* 0x000fc600008e0605 */
[----:B------:R-:W-:Y:S01]  /*abf0*/  LEA.HI.X R7, R18, R13, R7, 0x1, P4 ;  /* 0x0000000d12077211 */ /* 0x000fe200020f0c07 */
[----:B---3--:R-:W-:-:S04]  /*ac00*/  IMAD.U32 R15, R153, 0x10000, RZ ;  /* 0x00010000990f7824 */ /* 0x008fc800078e00ff */
[----:B------:R-:W-:-:S04]  /*ac10*/  FMUL R15, R15, R16 ;  /* 0x000000100f0f7220 */ /* 0x000fc80000400000 */
[----:B------:R-:W-:-:S05]  /*ac20*/  FFMA R15, R24, R2, R15 ;  /* 0x00000002180f7223 */ /* 0x000fca000000000f */
[----:B------:R-:W-:-:S05]  /*ac30*/  F2FP.BF16.F32.PACK_AB R15, RZ, R15 ;  /* 0x0000000fff0f723e */ /* 0x000fca00000010ff */
[----:B------:R0:W-:Y:S01]  /*ac40*/  @P3 STG.E.U16 desc[UR36][R8.64], R15 ;  /* 0x0000000f08003986 */ /* 0x0001e2000c101524 */
[----:B------:R-:W-:Y:S05]  /*ac50*/  @!P2 BRA `(.L_x_284) ;  /* 0x000000000004a947 */ /* 0x000fea0003800000 */
[----:B------:R1:W5:Y:S02]  /*ac60*/  LDG.E.LTC128B.U16 R153, desc[UR36][R6.64+0x2] ;  /* 0x0000022406997981 */ /* 0x000364000c1e1520 */
.L_x_284:
[----:B------:R-:W-:Y:S05]  /*ac70*/  BSYNC B1 ;  /* 0x0000000000017941 */ /* 0x000fea0003800000 */
.L_x_283:
[----:B0----5:R-:W-:Y:S01]  /*ac80*/  IMAD.U32 R15, R153, 0x10000, RZ ;  /* 0x00010000990f7824 */ /* 0x021fe200078e00ff */
[----:B------:R-:W-:Y:S01]  /*ac90*/  ISETP.GT.AND P1, PT, R3, 0x88, PT ;  /* 0x000000880300780c */ /* 0x000fe20003f24270 */
[----:B------:R-:W-:Y:S01]  /*aca0*/  BSSY B1, `(.L_x_285) ;  /* 0x0000010000017945 */ /* 0x000fe20003800000 */
[----:B------:R-:W-:Y:S01]  /*acb0*/  PRMT R3, R153, 0x7610, R3 ;  /* 0x0000761099037816 */ /* 0x000fe20000000003 */
[----:B------:R-:W-:Y:S01]  /*acc0*/  FMUL R10, R15, R16 ;  /* 0x000000100f0a7220 */ /* 0x000fe20000400000 */
[----:B------:R-:W-:Y:S01]  /*acd0*/  IMAD.WIDE.U32 R14, R167, R14, R156 ;  /* 0x0000000ea70e7225 */ /* 0x000fe200078e009c */
[----:B------:R-:W-:-:S03]  /*ace0*/  ISETP.GT.AND P3, PT, R0, RZ, P1 ;  /* 0x000000ff0000720c */ /* 0x000fc60000f64270 */
[----:B------:R-:W-:Y:S01]  /*acf0*/  FFMA R10, R25, R2, R10 ;  /* 0x00000002190a7223 */ /* 0x000fe2000000000a */
[----:B------:R-:W-:Y:S01]  /*ad00*/  IMAD.IADD R165, R165, 0x1, R15 ;  /* 0x00000001a5a57824 */ /* 0x000fe200078e020f */
[-C--:B------:R-:W-:Y:S02]  /*ad10*/  IADD3 R154, P5, R154, R14.reuse, RZ ;  /* 0x0000000e9a9a7210 */ /* 0x080fe40007fbe0ff */
[----:B------:R-:W-:Y:S02]  /*ad20*/  IADD3 R18, P4, R20, R14, RZ ;  /* 0x0000000e14127210 */ /* 0x000fe40007f9e0ff */
[----:B------:R-:W-:Y:S01]  /*ad30*/  F2FP.BF16.F32.PACK_AB R10, RZ, R10 ;  /* 0x0000000aff0a723e */ /* 0x000fe200000010ff */
[----:B------:R-:W-:Y:S01]  /*ad40*/  IMAD.X R22, R165, 0x1, R23, P5 ;  /* 0x00000001a5167824 */ /* 0x000fe200028e0617 */
[----:B------:R-:W-:-:S03]  /*ad50*/  LEA R14, P5, R154, R12, 0x1 ;  /* 0x0000000c9a0e7211 */ /* 0x000fc600078a08ff */
[----:B------:R0:W-:Y:S01]  /*ad60*/  @P2 STG.E.U16 desc[UR36][R8.64+0x2], R10 ;  /* 0x0000020a08002986 */ /* 0x0001e2000c101524 */
[----:B------:R-:W-:Y:S01]  /*ad70*/  LEA.HI.X R15, R154, R13, R22, 0x1, P5 ;  /* 0x0000000d9a0f7211 */ /* 0x000fe200028f0c16 */
[----:B------:R-:W-:Y:S08]  /*ad80*/  @!P3 BRA `(.L_x_286) ;  /* 0x000000000004b947 */ /* 0x000ff00003800000 */
[----:B------:R2:W5:Y:S02]  /*ad90*/  LDG.E.LTC128B.U16 R3, desc[UR36][R14.64] ;  /* 0x000000240e037981 */ /* 0x000564000c1e1520 */
.L_x_286:
[----:B------:R-:W-:Y:S05]  /*ada0*/  BSYNC B1 ;  /* 0x0000000000017941 */ /* 0x000fea0003800000 */
.L_x_285:
[----:B--2--5:R-:W-:Y:S01]  /*adb0*/  SHF.L.U32 R15, R3, 0x10, RZ ;  /* 0x00000010030f7819 */ /* 0x024fe200000006ff */
[----:B------:R-:W-:Y:S01]  /*adc0*/  IMAD.X R19, R21, 0x1, R165, P4 ;  /* 0x0000000115137824 */ /* 0x000fe200020e06a5 */
[----:B------:R-:W-:Y:S01]  /*add0*/  IADD3 R14, P4, R8, R160, RZ ;  /* 0x000000a0080e7210 */ /* 0x000fe20007f9e0ff */
[----:B------:R-:W-:Y:S01]  /*ade0*/  BSSY B1, `(.L_x_287) ;  /* 0x000000d000017945 */ /* 0x000fe20003800000 */
[----:B------:R-:W-:Y:S01]  /*adf0*/  ISETP.GT.AND P2, PT, R0, 0x1, P1 ;  /* 0x000000010000780c */ /* 0x000fe20000f44270 */
[----:B------:R-:W-:Y:S01]  /*ae00*/  FMUL R15, R15, R16 ;  /* 0x000000100f0f7220 */ /* 0x000fe20000400000 */
[----:B------:R-:W-:-:S04]  /*ae10*/  IMAD.WIDE.U32 R152, R152, UR42, R18 ;  /* 0x0000002a98987c25 */ /* 0x000fc8000f8e0012 */
[----:B------:R-:W-:Y:S01]  /*ae20*/  FFMA R15, R26, R2, R15 ;  /* 0x000000021a0f7223 */ /* 0x000fe2000000000f */
[----:B------:R-:W-:Y:S01]  /*ae30*/  IMAD.IADD R159, R159, 0x1, R153 ;  /* 0x000000019f9f7824 */ /* 0x000fe200078e0299 */
[----:B------:R-:W-:-:S03]  /*ae40*/  LEA R12, P5, R152, R12, 0x1 ;  /* 0x0000000c980c7211 */ /* 0x000fc600078a08ff */
[----:B0-----:R-:W-:Y:S01]  /*ae50*/  F2FP.BF16.F32.PACK_AB R10, RZ, R15 ;  /* 0x0000000fff0a723e */ /* 0x001fe200000010ff */
[----:B------:R-:W-:Y:S01]  /*ae60*/  IMAD.X R15, R9, 0x1, R158, P4 ;  /* 0x00000001090f7824 */ /* 0x000fe200020e069e */
[----:B------:R-:W-:-:S04]  /*ae70*/  LEA.HI.X R13, R152, R13, R159, 0x1, P5 ;  /* 0x0000000d980d7211 */ /* 0x000fc800028f0c9f */
[----:B------:R0:W-:Y:S01]  /*ae80*/  @P3 STG.E.U16 desc[UR36][R14.64], R10 ;  /* 0x0000000a0e003986 */ /* 0x0001e2000c101524 */
[----:B------:R-:W-:Y:S05]  /*ae90*/  @!P2 BRA `(.L_x_288) ;  /* 0x000000000004a947 */ /* 0x000fea0003800000 */
[----:B------:R2:W5:Y:S02]  /*aea0*/  LDG.E.LTC128B.U16 R3, desc[UR36][R12.64+0x2] ;  /* 0x000002240c037981 */ /* 0x000564000c1e1520 */
.L_x_288:
[----:B------:R-:W-:Y:S05]  /*aeb0*/  BSYNC B1 ;  /* 0x0000000000017941 */ /* 0x000fea0003800000 */
.L_x_287:
[----:B-----5:R-:W-:Y:S01]  /*aec0*/  IMAD.U32 R19, R3, 0x10000, RZ ;  /* 0x0001000003137824 */ /* 0x020fe200078e00ff */
[----:B------:R-:W-:Y:S01]  /*aed0*/  ISETP.GT.AND P3, PT, R0, 0x8, P0 ;  /* 0x000000080000780c */ /* 0x000fe20000764270 */
[----:B------:R-:W-:Y:S02]  /*aee0*/  BSSY B1, `(.L_x_289) ;  /* 0x0000007000017945 */ /* 0x000fe40003800000 */
[----:B0-----:R-:W-:-:S04]  /*aef0*/  FMUL R10, R19, R16 ;  /* 0x00000010130a7220 */ /* 0x001fc80000400000 */
[----:B------:R-:W-:-:S05]  /*af00*/  FFMA R10, R27, R2, R10 ;  /* 0x000000021b0a7223 */ /* 0x000fca000000000a */
[----:B------:R-:W-:-:S05]  /*af10*/  F2FP.BF16.F32.PACK_AB R10, RZ, R10 ;  /* 0x0000000aff0a723e */ /* 0x000fca00000010ff */
[----:B------:R0:W-:Y:S01]  /*af20*/  @P2 STG.E.U16 desc[UR36][R14.64+0x2], R10 ;  /* 0x0000020a0e002986 */ /* 0x0001e2000c101524 */
[----:B------:R-:W-:Y:S05]  /*af30*/  @!P3 BRA `(.L_x_290) ;  /* 0x000000000004b947 */ /* 0x000fea0003800000 */
[----:B------:R3:W5:Y:S02]  /*af40*/  LDG.E.LTC128B.U16 R3, desc[UR36][R6.64+0x10] ;  /* 0x0000102406037981 */ /* 0x000764000c1e1520 */
.L_x_290:
[----:B------:R-:W-:Y:S05]  /*af50*/  BSYNC B1 ;  /* 0x0000000000017941 */ /* 0x000fea0003800000 */
.L_x_289:
[----:B0----5:R-:W-:Y:S01]  /*af60*/  IMAD.U32 R15, R3, 0x10000, RZ ;  /* 0x00010000030f7824 */ /* 0x021fe200078e00ff */
[----:B------:R-:W-:Y:S01]  /*af70*/  ISETP.GT.AND P2, PT, R0, 0x9, P0 ;  /* 0x000000090000780c */ /* 0x000fe20000744270 */
[----:B------:R-:W-:Y:S02]  /*af80*/  BSSY B1, `(.L_x_291) ;  /* 0x0000007000017945 */ /* 0x000fe40003800000 */
[----:B------:R-:W-:-:S04]  /*af90*/  FMUL R15, R15, R16 ;  /* 0x000000100f0f7220 */ /* 0x000fc80000400000 */
[----:B------:R-:W-:-:S05]  /*afa0*/  FFMA R15, R28, R2, R15 ;  /* 0x000000021c0f7223 */ /* 0x000fca000000000f */
[----:B------:R-:W-:-:S05]  /*afb0*/  F2FP.BF16.F32.PACK_AB R15, RZ, R15 ;  /* 0x0000000fff0f723e */ /* 0x000fca00000010ff */
[----:B------:R0:W-:Y:S01]  /*afc0*/  @P3 STG.E.U16 desc[UR36][R8.64+0x10], R15 ;  /* 0x0000100f08003986 */ /* 0x0001e2000c101524 */
[----:B------:R-:W-:Y:S05]  /*afd0*/  @!P2 BRA `(.L_x_292) ;  /* 0x000000000004a947 */ /* 0x000fea0003800000 */
[----:B------:R4:W5:Y:S02]  /*afe0*/  LDG.E.LTC128B.U16 R3, desc[UR36][R6.64+0x12] ;  /* 0x0000122406037981 */ /* 0x000964000c1e1520 */
.L_x_292:
[----:B------:R-:W-:Y:S05]  /*aff0*/  BSYNC B1 ;  /* 0x0000000000017941 */ /* 0x000fea0003800000 */
.L_x_291:
[----:B0----5:R-:W-:Y:S01]  /*b000*/  SHF.L.U32 R15, R3, 0x10, RZ ;  /* 0x00000010030f7819 */ /* 0x021fe200000006ff */
[----:B------:R-:W-:Y:S01]  /*b010*/  BSSY B1, `(.L_x_293) ;  /* 0x0000008000017945 */ /* 0x000fe20003800000 */
[----:B------:R-:W-:-:S03]  /*b020*/  ISETP.GT.AND P4, PT, R0, 0x8, P1 ;  /* 0x000000080000780c */ /* 0x000fc60000f84270 */
[----:B------:R-:W-:-:S04]  /*b030*/  FMUL R10, R15, R16 ;  /* 0x000000100f0a7220 */ /* 0x000fc80000400000 */
[----:B------:R-:W-:-:S05]  /*b040*/  FFMA R10, R29, R2, R10 ;  /* 0x000000021d0a7223 */ /* 0x000fca000000000a */
[----:B------:R-:W-:-:S05]  /*b050*/  F2FP.BF16.F32.PACK_AB R10, RZ, R10 ;  /* 0x0000000aff0a723e */ /* 0x000fca00000010ff */
[----:B------:R0:W-:Y:S01]  /*b060*/  @P2 STG.E.U16 desc[UR36][R8.64+0x12], R10 ;  /* 0x0000120a08002986 */ /* 0x0001e2000c101524 */
[----:B------:R-:W-:Y:S05]  /*b070*/  @!P4 BRA `(.L_x_294) ;  /* 0x000000000004c947 */ /* 0x000fea0003800000 */
[----:B------:R0:W5:Y:S02]  /*b080*/  LDG.E.LTC128B.U16 R3, desc[UR36][R12.64+0x10] ;  /* 0x000010240c037981 */ /* 0x000164000c1e1520 */
.L_x_294:
[----:B------:R-:W-:Y:S05]  /*b090*/  BSYNC B1 ;  /* 0x0000000000017941 */ /* 0x000fea0003800000 */
.L_x_293:
[----:B-----5:R-:W-:Y:S01]  /*b0a0*/  IMAD.U32 R15, R3, 0x10000, RZ ;  /* 0x00010000030f7824 */ /* 0x020fe200078e00ff */
[----:B------:R-:W-:Y:S01]  /*b0b0*/  IADD3 R14, P3, R160, R8, RZ ;  /* 0x00000008a00e7210 */ /* 0x000fe20007f7e0ff */
[----:B------:R-:W-:Y:S01]  /*b0c0*/  BSSY B1, `(.L_x_295) ;  /* 0x0000009000017945 */ /* 0x000fe20003800000 */
[----:B------:R-:W-:Y:S01]  /*b0d0*/  ISETP.GT.AND P2, PT, R0, 0x9, P1 ;  /* 0x000000090000780c */ /* 0x000fe20000f44270 */
[----:B------:R-:W-:-:S04]  /*b0e0*/  FMUL R15, R15, R16 ;  /* 0x000000100f0f7220 */ /* 0x000fc80000400000 */
[----:B------:R-:W-:-:S05]  /*b0f0*/  FFMA R15, R30, R2, R15 ;  /* 0x000000021e0f7223 */ /* 0x000fca000000000f */
[----:B0-----:R-:W-:Y:S01]  /*b100*/  F2FP.BF16.F32.PACK_AB R10, RZ, R15 ;  /* 0x0000000fff0a723e */ /* 0x001fe200000010ff */
[----:B------:R-:W-:-:S05]  /*b110*/  IMAD.X R15, R158, 0x1, R9, P3 ;  /* 0x000000019e0f7824 */ /* 0x000fca00018e0609 */
[----:B------:R0:W-:Y:S01]  /*b120*/  @P4 STG.E.U16 desc[UR36][R14.64+0x10], R10 ;  /* 0x0000100a0e004986 */ /* 0x0001e2000c101524 */
[----:B------:R-:W-:Y:S05]  /*b130*/  @!P2 BRA `(.L_x_296) ;  /* 0x000000000004a947 */ /* 0x000fea0003800000 */
[----:B------:R0:W5:Y:S02]  /*b140*/  LDG.E.LTC128B.U16 R3, desc[UR36][R12.64+0x12] ;  /* 0x000012240c037981 */ /* 0x000164000c1e1520 */
.L_x_296:
[----:B------:R-:W-:Y:S05]  /*b150*/  BSYNC B1 ;  /* 0x0000000000017941 */ /* 0x000fea0003800000 */
.L_x_295:
[----:B0----5:R-:W-:Y:S01]  /*b160*/  IMAD.U32 R15, R3, 0x10000, RZ ;  /* 0x00010000030f7824 */ /* 0x021fe200078e00ff */
[----:B------:R-:W-:Y:S01]  /*b170*/  IADD3 R160, P4, P5, R160, R4, R161 ;  /* 0x00000004a0a07210 */ /* 0x000fe20007d9e0a1 */
[----:B------:R-:W-:Y:S01]  /*b180*/  BSSY B1, `(.L_x_297) ;  /* 0x0000009000017945 */ /* 0x000fe20003800000 */
[----:B------:R-:W-:Y:S01]  /*b190*/  ISETP.GT.AND P3, PT, R0, 0x10, P0 ;  /* 0x000000100000780c */ /* 0x000fe20000764270 */
[----:B------:R-:W-:Y:S01]  /*b1a0*/  FMUL R10, R15, R16 ;  /* 0x000000100f0a7220 */ /* 0x000fe20000400000 */
[----:B------:R-:W-:-:S03]  /*b1b0*/  IADD3.X R161, R158, R5, R11, P4, P5 ;  /* 0x000000059ea17210 */ /* 0x000fc600027ea40b */
[----:B------:R-:W-:-:S05]  /*b1c0*/  FFMA R10, R31, R2, R10 ;  /* 0x000000021f0a7223 */ /* 0x000fca000000000a */
[----:B------:R-:W-:-:S05]  /*b1d0*/  F2FP.BF16.F32.PACK_AB R10, RZ, R10 ;  /* 0x0000000aff0a723e */ /* 0x000fca00000010ff */
[----:B------:R0:W-:Y:S01]  /*b1e0*/  @P2 STG.E.U16 desc[UR36][R160.64+0x12], R10 ;  /* 0x0000120aa0002986 */ /* 0x0001e2000c101524 */
[----:B------:R-:W-:Y:S05]  /*b1f0*/  @!P3 BRA `(.L_x_298) ;  /* 0x000000000004b947 */ /* 0x000fea0003800000 */
[----:B------:R0:W5:Y:S02]  /*b200*/  LDG.E.LTC128B.U16 R3, desc[UR36][R6.64+0x20] ;  /* 0x0000202406037981 */ /* 0x000164000c1e1520 */
.L_x_298:
[----:B------:R-:W-:Y:S05]  /*b210*/  BSYNC B1 ;  /* 0x0000000000017941 */ /* 0x000fea0003800000 */
.L_x_297:
[----:B-----5:R-:W-:Y:S01]  /*b220*/  IMAD.U32 R5, R3, 0x10000, RZ ;  /* 0x0001000003057824 */ /* 0x020fe200078e00ff */
        /* <DEDUP_REMOVED lines=8> */
.L_x_300:
[----:B------:R-:W-:Y:S05]  /*b2b0*/  BSYNC B1 ;  /* 0x0000000000017941 */ /* 0x000fea0003800000 */
.L_x_299:
        /* <DEDUP_REMOVED lines=9> */
.L_x_302:
[----:B------:R-:W-:Y:S05]  /*b350*/  BSYNC B1 ;  /* 0x0000000000017941 */ /* 0x000fea0003800000 */
.L_x_301:
[----:B-----5:R-:W-:Y:S01]  /*b360*/  SHF.L.U32 R5, R3, 0x10, RZ ;  /* 0x0000001003057819 */ /* 0x020fe200000006ff */
[----:B0-----:R-:W-:Y:S01]  /*b370*/  @P3 IMAD.MOV.U32 R4, RZ, RZ, R160 ;  /* 0x000000ffff043224 */ /* 0x001fe200078e00a0 */
[----:B------:R-:W-:Y:S01]  /*b380*/  ISETP.GT.AND P2, PT, R0, 0x11, P1 ;  /* 0x000000110000780c */ /* 0x000fe20000f44270 */
[----:B------:R-:W-:Y:S02]  /*b390*/  BSSY B1, `(.L_x_303) ;  /* 0x0000009000017945 */ /* 0x000fe40003800000 */
[----:B------:R-:W-:-:S04]  /*b3a0*/  FMUL R5, R5, R16 ;  /* 0x0000001005057220 */ /* 0x000fc80000400000 */
[----:B------:R-:W-:-:S05]  /*b3b0*/  FFMA R5, R34, R2, R5 ;  /* 0x0000000222057223 */ /* 0x000fca0000000005 */
[----:B------:R-:W-:-:S04]  /*b3c0*/  F2FP.BF16.F32.PACK_AB R5, RZ, R5 ;  /* 0x00000005ff05723e */ /* 0x000fc800000010ff */
[----:B------:R-:W-:Y:S01]  /*b3d0*/  PRMT R10, R5, 0x7610, R10 ;  /* 0x00007610050a7816 */ /* 0x000fe2000000000a */
[----:B------:R-:W-:-:S05]  /*b3e0*/  @P3 IMAD.MOV.U32 R5, RZ, RZ, R161 ;  /* 0x000000ffff053224 */ /* 0x000fca00078e00a1 */
[----:B------:R0:W-:Y:S01]  /*b3f0*/  @P3 STG.E.U16 desc[UR36][R4.64+0x20], R10 ;  /* 0x0000200a04003986 */ /* 0x0001e2000c101524 */
[----:B------:R-:W-:Y:S05]  /*b400*/  @!P2 BRA `(.L_x_304) ;  /* 0x000000000004a947 */ /* 0x000fea0003800000 */
[----:B------:R0:W5:Y:S02]  /*b410*/  LDG.E.LTC128B.U16 R3, desc[UR36][R12.64+0x22] ;  /* 0x000022240c037981 */ /* 0x000164000c1e1520 */
.L_x_304:
[----:B------:R-:W-:Y:S05]  /*b420*/  BSYNC B1 ;  /* 0x0000000000017941 */ /* 0x000fea0003800000 */
.L_x_303:
[----:B0----5:R-:W-:Y:S01]  /*b430*/  IMAD.U32 R5, R3, 0x10000, RZ ;  /* 0x0001000003057824 */ /* 0x021fe200078e00ff */
[----:B------:R-:W-:Y:S01]  /*b440*/  ISETP.GT.AND P3, PT, R0, 0x18, P0 ;  /* 0x000000180000780c */ /* 0x000fe20000764270 */
[----:B------:R-:W-:Y:S02]  /*b450*/  BSSY B1, `(.L_x_305) ;  /* 0x000000a000017945 */ /* 0x000fe40003800000 */
[----:B------:R-:W-:Y:S01]  /*b460*/  FMUL R4, R5, R16 ;  /* 0x0000001005047220 */ /* 0x000fe20000400000 */
[----:B------:R-:W-:-:S03]  /*b470*/  @P2 IMAD.MOV.U32 R5, RZ, RZ, R161 ;  /* 0x000000ffff052224 */ /* 0x000fc600078e00a1 */
[----:B------:R-:W-:-:S05]  /*b480*/  FFMA R4, R35, R2, R4 ;  /* 0x0000000223047223 */ /* 0x000fca0000000004 */
[----:B------:R-:W-:-:S04]  /*b490*/  F2FP.BF16.F32.PACK_AB R4, RZ, R4 ;  /* 0x00000004ff04723e */ /* 0x000fc800000010ff */
[----:B------:R-:W-:Y:S01]  /*b4a0*/  PRMT R10, R4, 0x7610, R10 ;  /* 0x00007610040a7816 */ /* 0x000fe2000000000a */
[----:B------:R-:W-:-:S05]  /*b4b0*/  @P2 IMAD.MOV.U32 R4, RZ, RZ, R160 ;  /* 0x000000ffff042224 */ /* 0x000fca00078e00a0 */
[----:B------:R0:W-:Y:S01]  /*b4c0*/  @P2 STG.E.U16 desc[UR36][R4.64+0x22], R10 ;  /* 0x0000220a04002986 */ /* 0x0001e2000c101524 */
[----:B------:R-:W-:Y:S05]  /*b4d0*/  @!P3 BRA `(.L_x_306) ;  /* 0x000000000004b947 */ /* 0x000fea0003800000 */
[----:B------:R0:W5:Y:S02]  /*b4e0*/  LDG.E.LTC128B.U16 R3, desc[UR36][R6.64+0x30] ;  /* 0x0000302406037981 */ /* 0x000164000c1e1520 */
.L_x_306:
[----:B------:R-:W-:Y:S05]  /*b4f0*/  BSYNC B1 ;  /* 0x0000000000017941 */ /* 0x000fea0003800000 */
.L_x_305:
        /* <DEDUP_REMOVED lines=9> */
.L_x_308:
[----:B------:R-:W-:Y:S05]  /*b590*/  BSYNC B1 ;  /* 0x0000000000017941 */ /* 0x000fea0003800000 */
.L_x_307:
        /* <DEDUP_REMOVED lines=9> */
.L_x_310:
[----:B------:R-:W-:Y:S05]  /*b630*/  BSYNC B1 ;  /* 0x0000000000017941 */ /* 0x000fea0003800000 */
.L_x_309:
[----:B-----5:R-:W-:Y:S01]  /*b640*/  IMAD.U32 R5, R3, 0x10000, RZ ;  /* 0x0001000003057824 */ /* 0x020fe200078e00ff */
[----:B------:R-:W-:Y:S01]  /*b650*/  ISETP.GT.AND P2, PT, R0, 0x19, P1 ;  /* 0x000000190000780c */ /* 0x000fe20000f44270 */
[----:B0-----:R-:W-:Y:S01]  /*b660*/  @P3 IMAD.MOV.U32 R4, RZ, RZ, R160 ;  /* 0x000000ffff043224 */ /* 0x001fe200078e00a0 */
[----:B------:R-:W-:Y:S01]  /*b670*/  BSSY B1, `(.L_x_311) ;  /* 0x0000009000017945 */ /* 0x000fe20003800000 */
        /* <DEDUP_REMOVED lines=8> */
.L_x_312:
[----:B------:R-:W-:Y:S05]  /*b700*/  BSYNC B1 ;  /* 0x0000000000017941 */ /* 0x000fea0003800000 */
.L_x_311:
[----:B0----5:R-:W-:Y:S01]  /*b710*/  IMAD.U32 R5, R3, 0x10000, RZ ;  /* 0x0001000003057824 */ /* 0x021fe200078e00ff */
[----:B------:R-:W-:Y:S01]  /*b720*/  ISETP.GT.AND P3, PT, R0, 0x20, P0 ;  /* 0x000000200000780c */ /* 0x000fe20000764270 */
[----:B------:R-:W-:Y:S02]  /*b730*/  BSSY B1, `(.L_x_313) ;  /* 0x000000a000017945 */ /* 0x000fe40003800000 */
[----:B------:R-:W-:Y:S01]  /*b740*/  FMUL R4, R5, R16 ;  /* 0x0000001005047220 */ /* 0x000fe20000400000 */
[----:B------:R-:W-:-:S03]  /*b750*/  @P2 IMAD.MOV.U32 R5, RZ, RZ, R161 ;  /* 0x000000ffff052224 */ /* 0x000fc600078e00a1 */
[----:B------:R-:W-:-:S05]  /*b760*/  FFMA R4, R39, R2, R4 ;  /* 0x0000000227047223 */ /* 0x000fca0000000004 */
[----:B------:R-:W-:-:S04]  /*b770*/  F2FP.BF16.F32.PACK_AB R4, RZ, R4 ;  /* 0x00000004ff04723e */ /* 0x000fc800000010ff */
[----:B------:R-:W-:Y:S02]  /*b780*/  PRMT R10, R4, 0x7610, R10 ;  /* 0x00007610040a7816 */ /* 0x000fe4000000000a */
[----:B------:R-:W-:-:S05]  /*b790*/  @P2 MOV R4, R160 ;  /* 0x000000a000042202 */ /* 0x000fca0000000f00 */
[----:B------:R0:W-:Y:S01]  /*b7a0*/  @P2 STG.E.U16 desc[UR36][R4.64+0x32], R10 ;  /* 0x0000320a04002986 */ /* 0x0001e2000c101524 */
[----:B------:R-:W-:Y:S05]  /*b7b0*/  @!P3 BRA `(.L_x_314) ;  /* 0x000000000004b947 */ /* 0x000fea0003800000 */
[----:B------:R0:W5:Y:S02]  /*b7c0*/  LDG.E.LTC128B.U16 R3, desc[UR36][R6.64+0x40] ;  /* 0x0000402406037981 */ /* 0x000164000c1e1520 */
.L_x_314:
[----:B------:R-:W-:Y:S05]  /*b7d0*/  BSYNC B1 ;  /* 0x0000000000017941 */ /* 0x000fea0003800000 */
.L_x_313:
        /* <DEDUP_REMOVED lines=9> */
.L_x_316:
[----:B------:R-:W-:Y:S05]  /*b870*/  BSYNC B1 ;  /* 0x0000000000017941 */ /* 0x000fea0003800000 */
.L_x_315:
        /* <DEDUP_REMOVED lines=9> */
.L_x_318:
[----:B------:R-:W-:Y:S05]  /*b910*/  BSYNC B1 ;  /* 0x0000000000017941 */ /* 0x000fea0003800000 */
.L_x_317:
[----:B-----5:R-:W-:Y:S01]  /*b920*/  IMAD.U32 R5, R3, 0x10000, RZ ;  /* 0x0001000003057824 */ /* 0x020fe200078e00ff */
[----:B------:R-:W-:Y:S01]  /*b930*/  ISETP.GT.AND P2, PT, R0, 0x21, P1 ;  /* 0x000000210000780c */ /* 0x000fe20000f44270 */
[----:B0-----:R-:W-:Y:S01]  /*b940*/  @P3 IMAD.MOV.U32 R4, RZ, RZ, R160 ;  /* 0x000000ffff043224 */ /* 0x001fe200078e00a0 */
[----:B------:R-:W-:Y:S01]  /*b950*/  BSSY B1, `(.L_x_319) ;  /* 0x0000009000017945 */ /* 0x000fe20003800000 */
[----:B------:R-:W-:-:S04]  /*b960*/  FMUL R5, R5, R16 ;  /* 0x0000001005057220 */ /* 0x000fc80000400000 */
[----:B------:R-:W-:-:S05]  /*b970*/  FFMA R5, R42, R2, R5 ;  /* 0x000000022a057223 */ /* 0x000fca0000000005 */
[----:B------:R-:W-:-:S04]  /*b980*/  F2FP.BF16.F32.PACK_AB R5, RZ, R5 ;  /* 0x00000005ff05723e */ /* 0x000fc800000010ff */
[----:B------:R-:W-:Y:S02]  /*b990*/  PRMT R10, R5, 0x7610, R10 ;  /* 0x00007610050a7816 */ /* 0x000fe4000000000a */
[----:B------:R-:W-:-:S05]  /*b9a0*/  @P3 MOV R5, R161 ;  /* 0x000000a100053202 */ /* 0x000fca0000000f00 */
[----:B------:R0:W-:Y:S01]  /*b9b0*/  @P3 STG.E.U16 desc[UR36][R4.64+0x40], R10 ;  /* 0x0000400a04003986 */ /* 0x0001e2000c101524 */
[----:B------:R-:W-:Y:S05]  /*b9c0*/  @!P2 BRA `(.L_x_320) ;  /* 0x000000000004a947 */ /* 0x000fea0003800000 */
[----:B------:R0:W5:Y:S02]  /*b9d0*/  LDG.E.LTC128B.U16 R3, desc[UR36][R12.64+0x42] ;  /* 0x000042240c037981 */ /* 0x000164000c1e1520 */
.L_x_320:
[----:B------:R-:W-:Y:S05]  /*b9e0*/  BSYNC B1 ;  /* 0x0000000000017941 */ /* 0x000fea0003800000 */
.L_x_319:
        /* <DEDUP_REMOVED lines=12> */
.L_x_322:
[----:B------:R-:W-:Y:S05]  /*bab0*/  BSYNC B1 ;  /* 0x0000000000017941 */ /* 0x000fea0003800000 */
.L_x_321:
        /* <DEDUP_REMOVED lines=9> */
.L_x_324:
[----:B------:R-:W-:Y:S05]  /*bb50*/  BSYNC B1 ;  /* 0x0000000000017941 */ /* 0x000fea0003800000 */
.L_x_323:
        /* <DEDUP_REMOVED lines=9> */
.L_x_326:
[----:B------:R-:W-:Y:S05]  /*bbf0*/  BSYNC B1 ;  /* 0x0000000000017941 */ /* 0x000fea0003800000 */
.L_x_325:
        /* <DEDUP_REMOVED lines=12> */
.L_x_328:
[----:B------:R-:W-:Y:S05]  /*bcc0*/  BSYNC B1 ;  /* 0x0000000000017941 */ /* 0x000fea0003800000 */
.L_x_327:
        /* <DEDUP_REMOVED lines=12> */
.L_x_330:
[----:B------:R-:W-:Y:S05]  /*bd90*/  BSYNC B1 ;  /* 0x0000000000017941 */ /* 0x000fea0003800000 */
.L_x_329:
        /* <DEDUP_REMOVED lines=9> */
.L_x_332:
[----:B------:R-:W-:Y:S05]  /*be30*/  BSYNC B1 ;  /* 0x0000000000017941 */ /* 0x000fea0003800000 */
.L_x_331:
        /* <DEDUP_REMOVED lines=9> */
.L_x_334:
[----:B------:R-:W-:Y:S05]  /*bed0*/  BSYNC B1 ;  /* 0x0000000000017941 */ /* 0x000fea0003800000 */
.L_x_333:
        /* <DEDUP_REMOVED lines=12> */
.L_x_336:
[----:B------:R-:W-:Y:S05]  /*bfa0*/  BSYNC B1 ;  /* 0x0000000000017941 */ /* 0x000fea0003800000 */
.L_x_335:
        /* <DEDUP_REMOVED lines=12> */
.L_x_338:
[----:B------:R-:W-:Y:S05]  /*c070*/  BSYNC B1 ;  /* 0x0000000000017941 */ /* 0x000fea0003800000 */
.L_x_337:
        /* <DEDUP_REMOVED lines=9> */
.L_x_340:
[----:B------:R-:W-:Y:S05]  /*c110*/  BSYNC B1 ;  /* 0x0000000000017941 */ /* 0x000fea0003800000 */
.L_x_339:
        /* <DEDUP_REMOVED lines=9> */
.L_x_342:
[----:B------:R-:W-:Y:S05]  /*c1b0*/  BSYNC B1 ;  /* 0x0000000000017941 */ /* 0x000fea0003800000 */
.L_x_341:
        /* <DEDUP_REMOVED lines=12> */
.L_x_344:
[----:B------:R-:W-:Y:S05]  /*c280*/  BSYNC B1 ;  /* 0x0000000000017941 */ /* 0x000fea0003800000 */
.L_x_343:
        /* <DEDUP_REMOVED lines=12> */
.L_x_346:
[----:B------:R-:W-:Y:S05]  /*c350*/  BSYNC B1 ;  /* 0x0000000000017941 */ /* 0x000fea0003800000 */
.L_x_345:
        /* <DEDUP_REMOVED lines=9> */
.L_x_348:
[----:B------:R-:W-:Y:S05]  /*c3f0*/  BSYNC B1 ;  /* 0x0000000000017941 */ /* 0x000fea0003800000 */
.L_x_347:
        /* <DEDUP_REMOVED lines=9> */
.L_x_350:
[----:B------:R-:W-:Y:S05]  /*c490*/  BSYNC B1 ;  /* 0x0000000000017941 */ /* 0x000fea0003800000 */
.L_x_349:
        /* <DEDUP_REMOVED lines=12> */
.L_x_352:
[----:B------:R-:W-:Y:S05]  /*c560*/  BSYNC B1 ;  /* 0x0000000000017941 */ /* 0x000fea0003800000 */
.L_x_351:
        /* <DEDUP_REMOVED lines=12> */
.L_x_354:
[----:B------:R-:W-:Y:S05]  /*c630*/  BSYNC B1 ;  /* 0x0000000000017941 */ /* 0x000fea0003800000 */
.L_x_353:
        /* <DEDUP_REMOVED lines=9> */
.L_x_356:
[----:B------:R-:W-:Y:S05]  /*c6d0*/  BSYNC B1 ;  /* 0x0000000000017941 */ /* 0x000fea0003800000 */
.L_x_355:
        /* <DEDUP_REMOVED lines=9> */
.L_x_358:
[----:B------:R-:W-:Y:S05]  /*c770*/  BSYNC B1 ;  /* 0x0000000000017941 */ /* 0x000fea0003800000 */
.L_x_357:
        /* <DEDUP_REMOVED lines=12> */
.L_x_360:
[----:B------:R-:W-:Y:S05]  /*c840*/  BSYNC B1 ;  /* 0x0000000000017941 */ /* 0x000fea0003800000 */
.L_x_359:
        /* <DEDUP_REMOVED lines=12> */
.L_x_362:
[----:B------:R-:W-:Y:S05]  /*c910*/  BSYNC B1 ;  /* 0x0000000000017941 */ /* 0x000fea0003800000 */
.L_x_361:
        /* <DEDUP_REMOVED lines=9> */
.L_x_364:
[----:B------:R-:W-:Y:S05]  /*c9b0*/  BSYNC B1 ;  /* 0x0000000000017941 */ /* 0x000fea0003800000 */
.L_x_363:
        /* <DEDUP_REMOVED lines=9> */
.L_x_366:
[----:B------:R-:W-:Y:S05]  /*ca50*/  BSYNC B1 ;  /* 0x0000000000017941 */ /* 0x000fea0003800000 */
.L_x_365:
        /* <DEDUP_REMOVED lines=12> */
.L_x_368:
[----:B------:R-:W-:Y:S05]  /*cb20*/  BSYNC B1 ;  /* 0x0000000000017941 */ /* 0x000fea0003800000 */
.L_x_367:
        /* <DEDUP_REMOVED lines=12> */
.L_x_370:
[----:B------:R-:W-:Y:S05]  /*cbf0*/  BSYNC B1 ;  /* 0x0000000000017941 */ /* 0x000fea0003800000 */
.L_x_369:
        /* <DEDUP_REMOVED lines=9> */
.L_x_372:
[----:B------:R-:W-:Y:S05]  /*cc90*/  BSYNC B1 ;  /* 0x0000000000017941 */ /* 0x000fea0003800000 */
.L_x_371:
        /* <DEDUP_REMOVED lines=9> */
.L_x_374:
[----:B------:R-:W-:Y:S05]  /*cd30*/  BSYNC B1 ;  /* 0x0000000000017941 */ /* 0x000fea0003800000 */
.L_x_373:
        /* <DEDUP_REMOVED lines=12> */
.L_x_376:
[----:B------:R-:W-:Y:S05]  /*ce00*/  BSYNC B1 ;  /* 0x0000000000017941 */ /* 0x000fea0003800000 */
.L_x_375:
        /* <DEDUP_REMOVED lines=12> */
.L_x_378:
[----:B------:R-:W-:Y:S05]  /*ced0*/  BSYNC B1 ;  /* 0x0000000000017941 */ /* 0x000fea0003800000 */
.L_x_377:
        /* <DEDUP_REMOVED lines=9> */
.L_x_380:
[----:B------:R-:W-:Y:S05]  /*cf70*/  BSYNC B1 ;  /* 0x0000000000017941 */ /* 0x000fea0003800000 */
.L_x_379:
        /* <DEDUP_REMOVED lines=9> */
.L_x_382:
[----:B------:R-:W-:Y:S05]  /*d010*/  BSYNC B1 ;  /* 0x0000000000017941 */ /* 0x000fea0003800000 */
.L_x_381:
        /* <DEDUP_REMOVED lines=12> */
.L_x_384:
[----:B------:R-:W-:Y:S05]  /*d0e0*/  BSYNC B1 ;  /* 0x0000000000017941 */ /* 0x000fea0003800000 */
.L_x_383:
        /* <DEDUP_REMOVED lines=12> */
.L_x_386:
[----:B------:R-:W-:Y:S05]  /*d1b0*/  BSYNC B1 ;  /* 0x0000000000017941 */ /* 0x000fea0003800000 */
.L_x_385:
        /* <DEDUP_REMOVED lines=9> */
.L_x_388:
[----:B------:R-:W-:Y:S05]  /*d250*/  BSYNC B1 ;  /* 0x0000000000017941 */ /* 0x000fea0003800000 */
.L_x_387:
        /* <DEDUP_REMOVED lines=9> */
.L_x_390:
[----:B------:R-:W-:Y:S05]  /*d2f0*/  BSYNC B1 ;  /* 0x0000000000017941 */ /* 0x000fea0003800000 */
.L_x_389:
        /* <DEDUP_REMOVED lines=12> */
.L_x_392:
[----:B------:R-:W-:Y:S05]  /*d3c0*/  BSYNC B1 ;  /* 0x0000000000017941 */ /* 0x000fea0003800000 */
.L_x_391:
        /* <DEDUP_REMOVED lines=12> */
.L_x_394:
[----:B------:R-:W-:Y:S05]  /*d490*/  BSYNC B1 ;  /* 0x0000000000017941 */ /* 0x000fea0003800000 */
.L_x_393:
        /* <DEDUP_REMOVED lines=9> */
.L_x_396:
[----:B------:R-:W-:Y:S05]  /*d530*/  BSYNC B1 ;  /* 0x0000000000017941 */ /* 0x000fea0003800000 */
.L_x_395:
        /* <DEDUP_REMOVED lines=9> */
.L_x_398:
[----:B------:R-:W-:Y:S05]  /*d5d0*/  BSYNC B1 ;  /* 0x0000000000017941 */ /* 0x000fea0003800000 */
.L_x_397:
        /* <DEDUP_REMOVED lines=12> */
.L_x_400:
[----:B------:R-:W-:Y:S05]  /*d6a0*/  BSYNC B1 ;  /* 0x0000000000017941 */ /* 0x000fea0003800000 */
.L_x_399:
        /* <DEDUP_REMOVED lines=12> */
.L_x_402:
[----:B------:R-:W-:Y:S05]  /*d770*/  BSYNC B1 ;  /* 0x0000000000017941 */ /* 0x000fea0003800000 */
.L_x_401:
        /* <DEDUP_REMOVED lines=9> */
.L_x_404:
[----:B------:R-:W-:Y:S05]  /*d810*/  BSYNC B1 ;  /* 0x0000000000017941 */ /* 0x000fea0003800000 */
.L_x_403:
        /* <DEDUP_REMOVED lines=9> */
.L_x_406:
[----:B------:R-:W-:Y:S05]  /*d8b0*/  BSYNC B1 ;  /* 0x0000000000017941 */ /* 0x000fea0003800000 */
.L_x_405:
        /* <DEDUP_REMOVED lines=12> */
.L_x_408:
[----:B------:R-:W-:Y:S05]  /*d980*/  BSYNC B1 ;  /* 0x0000000000017941 */ /* 0x000fea0003800000 */
.L_x_407:
        /* <DEDUP_REMOVED lines=12> */
.L_x_410:
[----:B------:R-:W-:Y:S05]  /*da50*/  BSYNC B1 ;  /* 0x0000000000017941 */ /* 0x000fea0003800000 */
.L_x_409:
        /* <DEDUP_REMOVED lines=9> */
.L_x_412:
[----:B------:R-:W-:Y:S05]  /*daf0*/  BSYNC B1 ;  /* 0x0000000000017941 */ /* 0x000fea0003800000 */
.L_x_411:
        /* <DEDUP_REMOVED lines=9> */
.L_x_414:
[----:B------:R-:W-:Y:S05]  /*db90*/  BSYNC B1 ;  /* 0x0000000000017941 */ /* 0x000fea0003800000 */
.L_x_413:
        /* <DEDUP_REMOVED lines=12> */
.L_x_416:
[----:B------:R-:W-:Y:S05]  /*dc60*/  BSYNC B1 ;  /* 0x0000000000017941 */ /* 0x000fea0003800000 */
.L_x_415:
        /* <DEDUP_REMOVED lines=12> */
.L_x_418:
[----:B------:R-:W-:Y:S05]  /*dd30*/  BSYNC B1 ;  /* 0x0000000000017941 */ /* 0x000fea0003800000 */
.L_x_417:
        /* <DEDUP_REMOVED lines=9> */
.L_x_420:
[----:B------:R-:W-:Y:S05]  /*ddd0*/  BSYNC B1 ;  /* 0x0000000000017941 */ /* 0x000fea0003800000 */
.L_x_419:
        /* <DEDUP_REMOVED lines=9> */
.L_x_422:
[----:B------:R-:W-:Y:S05]  /*de70*/  BSYNC B1 ;  /* 0x0000000000017941 */ /* 0x000fea0003800000 */
.L_x_421:
        /* <DEDUP_REMOVED lines=12> */
.L_x_424:
[----:B------:R-:W-:Y:S05]  /*df40*/  BSYNC B1 ;  /* 0x0000000000017941 */ /* 0x000fea0003800000 */
.L_x_423:
        /* <DEDUP_REMOVED lines=12> */
.L_x_426:
[----:B------:R-:W-:Y:S05]  /*e010*/  BSYNC B1 ;  /* 0x0000000000017941 */ /* 0x000fea0003800000 */
.L_x_425:
        /* <DEDUP_REMOVED lines=9> */
.L_x_428:
[----:B------:R-:W-:Y:S05]  /*e0b0*/  BSYNC B1 ;  /* 0x0000000000017941 */ /* 0x000fea0003800000 */
.L_x_427:
        /* <DEDUP_REMOVED lines=9> */
.L_x_430:
[----:B------:R-:W-:Y:S05]  /*e150*/  BSYNC B1 ;  /* 0x0000000000017941 */ /* 0x000fea0003800000 */
.L_x_429:
        /* <DEDUP_REMOVED lines=12> */
.L_x_432:
[----:B------:R-:W-:Y:S05]  /*e220*/  BSYNC B1 ;  /* 0x0000000000017941 */ /* 0x000fea0003800000 */
.L_x_431:
        /* <DEDUP_REMOVED lines=12> */
.L_x_434:
[----:B------:R-:W-:Y:S05]  /*e2f0*/  BSYNC B1 ;  /* 0x0000000000017941 */ /* 0x000fea0003800000 */
.L_x_433:
        /* <DEDUP_REMOVED lines=9> */
.L_x_436:
[----:B------:R-:W-:Y:S05]  /*e390*/  BSYNC B1 ;  /* 0x0000000000017941 */ /* 0x000fea0003800000 */
.L_x_435:
        /* <DEDUP_REMOVED lines=9> */
.L_x_438:
[----:B------:R-:W-:Y:S05]  /*e430*/  BSYNC B1 ;  /* 0x0000000000017941 */ /* 0x000fea0003800000 */
.L_x_437:
        /* <DEDUP_REMOVED lines=12> */
.L_x_440:
[----:B------:R-:W-:Y:S05]  /*e500*/  BSYNC B1 ;  /* 0x0000000000017941 */ /* 0x000fea0003800000 */
.L_x_439:
        /* <DEDUP_REMOVED lines=12> */
.L_x_442:
[----:B------:R-:W-:Y:S05]  /*e5d0*/  BSYNC B1 ;  /* 0x0000000000017941 */ /* 0x000fea0003800000 */
.L_x_441:
        /* <DEDUP_REMOVED lines=9> */
.L_x_444:
[----:B------:R-:W-:Y:S05]  /*e670*/  BSYNC B1 ;  /* 0x0000000000017941 */ /* 0x000fea0003800000 */
.L_x_443:
        /* <DEDUP_REMOVED lines=9> */
.L_x_446:
[----:B------:R-:W-:Y:S05]  /*e710*/  BSYNC B1 ;  /* 0x0000000000017941 */ /* 0x000fea0003800000 */
.L_x_445:
        /* <DEDUP_REMOVED lines=12> */
.L_x_448:
[----:B------:R-:W-:Y:S05]  /*e7e0*/  BSYNC B1 ;  /* 0x0000000000017941 */ /* 0x000fea0003800000 */
.L_x_447:
        /* <DEDUP_REMOVED lines=12> */
.L_x_450:
[----:B------:R-:W-:Y:S05]  /*e8b0*/  BSYNC B1 ;  /* 0x0000000000017941 */ /* 0x000fea0003800000 */
.L_x_449:
        /* <DEDUP_REMOVED lines=9> */
.L_x_452:
[----:B------:R-:W-:Y:S05]  /*e950*/  BSYNC B1 ;  /* 0x0000000000017941 */ /* 0x000fea0003800000 */
.L_x_451:
        /* <DEDUP_REMOVED lines=9> */
.L_x_454:
[----:B------:R-:W-:Y:S05]  /*e9f0*/  BSYNC B1 ;  /* 0x0000000000017941 */ /* 0x000fea0003800000 */
.L_x_453:
        /* <DEDUP_REMOVED lines=12> */
.L_x_456:
[----:B------:R-:W-:Y:S05]  /*eac0*/  BSYNC B1 ;  /* 0x0000000000017941 */ /* 0x000fea0003800000 */
.L_x_455:
        /* <DEDUP_REMOVED lines=12> */
.L_x_458:
[----:B------:R-:W-:Y:S05]  /*eb90*/  BSYNC B1 ;  /* 0x0000000000017941 */ /* 0x000fea0003800000 */
.L_x_457:
        /* <DEDUP_REMOVED lines=9> */
.L_x_460:
[----:B------:R-:W-:Y:S05]  /*ec30*/  BSYNC B1 ;  /* 0x0000000000017941 */ /* 0x000fea0003800000 */
.L_x_459:
        /* <DEDUP_REMOVED lines=9> */
.L_x_462:
[----:B------:R-:W-:Y:S05]  /*ecd0*/  BSYNC B1 ;  /* 0x0000000000017941 */ /* 0x000fea0003800000 */
.L_x_461:
        /* <DEDUP_REMOVED lines=12> */
.L_x_464:
[----:B------:R-:W-:Y:S05]  /*eda0*/  BSYNC B1 ;  /* 0x0000000000017941 */ /* 0x000fea0003800000 */
.L_x_463:
        /* <DEDUP_REMOVED lines=12> */
.L_x_466:
[----:B------:R-:W-:Y:S05]  /*ee70*/  BSYNC B1 ;  /* 0x0000000000017941 */ /* 0x000fea0003800000 */
.L_x_465:
        /* <DEDUP_REMOVED lines=9> */
.L_x_468:
[----:B------:R-:W-:Y:S05]  /*ef10*/  BSYNC B1 ;  /* 0x0000000000017941 */ /* 0x000fea0003800000 */
.L_x_467:
        /* <DEDUP_REMOVED lines=9> */
.L_x_470:
[----:B------:R-:W-:Y:S05]  /*efb0*/  BSYNC B1 ;  /* 0x0000000000017941 */ /* 0x000fea0003800000 */
.L_x_469:
        /* <DEDUP_REMOVED lines=12> */
.L_x_472:
[----:B------:R-:W-:Y:S05]  /*f080*/  BSYNC B1 ;  /* 0x0000000000017941 */ /* 0x000fea0003800000 */
.L_x_471:
        /* <DEDUP_REMOVED lines=12> */
.L_x_474:
[----:B------:R-:W-:Y:S05]  /*f150*/  BSYNC B1 ;  /* 0x0000000000017941 */ /* 0x000fea0003800000 */
.L_x_473:
        /* <DEDUP_REMOVED lines=9> */
.L_x_476:
[----:B------:R-:W-:Y:S05]  /*f1f0*/  BSYNC B1 ;  /* 0x0000000000017941 */ /* 0x000fea0003800000 */
.L_x_475:
        /* <DEDUP_REMOVED lines=9> */
.L_x_478:
[----:B------:R-:W-:Y:S05]  /*f290*/  BSYNC B1 ;  /* 0x0000000000017941 */ /* 0x000fea0003800000 */
.L_x_477:
        /* <DEDUP_REMOVED lines=12> */
.L_x_480:
[----:B------:R-:W-:Y:S05]  /*f360*/  BSYNC B1 ;  /* 0x0000000000017941 */ /* 0x000fea0003800000 */
.L_x_479:
        /* <DEDUP_REMOVED lines=12> */
.L_x_482:
[----:B------:R-:W-:Y:S05]  /*f430*/  BSYNC B1 ;  /* 0x0000000000017941 */ /* 0x000fea0003800000 */
.L_x_481:
        /* <DEDUP_REMOVED lines=9> */
.L_x_484:
[----:B------:R-:W-:Y:S05]  /*f4d0*/  BSYNC B1 ;  /* 0x0000000000017941 */ /* 0x000fea0003800000 */
.L_x_483:
        /* <DEDUP_REMOVED lines=9> */
.L_x_486:
[----:B------:R-:W-:Y:S05]  /*f570*/  BSYNC B1 ;  /* 0x0000000000017941 */ /* 0x000fea0003800000 */
.L_x_485:
        /* <DEDUP_REMOVED lines=12> */
.L_x_488:
[----:B------:R-:W-:Y:S05]  /*f640*/  BSYNC B1 ;  /* 0x0000000000017941 */ /* 0x000fea0003800000 */
.L_x_487:
        /* <DEDUP_REMOVED lines=12> */
.L_x_490:
[----:B------:R-:W-:Y:S05]  /*f710*/  BSYNC B1 ;  /* 0x0000000000017941 */ /* 0x000fea0003800000 */
.L_x_489:
        /* <DEDUP_REMOVED lines=9> */
.L_x_492:
[----:B------:R-:W-:Y:S05]  /*f7b0*/  BSYNC B1 ;  /* 0x0000000000017941 */ /* 0x000fea0003800000 */
.L_x_491:
        /* <DEDUP_REMOVED lines=9> */
.L_x_494:
[----:B------:R-:W-:Y:S05]  /*f850*/  BSYNC B1 ;  /* 0x0000000000017941 */ /* 0x000fea0003800000 */
.L_x_493:
        /* <DEDUP_REMOVED lines=12> */
.L_x_496:
[----:B------:R-:W-:Y:S05]  /*f920*/  BSYNC B1 ;  /* 0x0000000000017941 */ /* 0x000fea0003800000 */
.L_x_495:
        /* <DEDUP_REMOVED lines=12> */
.L_x_498:
[----:B------:R-:W-:Y:S05]  /*f9f0*/  BSYNC B1 ;  /* 0x0000000000017941 */ /* 0x000fea0003800000 */
.L_x_497:
        /* <DEDUP_REMOVED lines=9> */
.L_x_500:
[----:B------:R-:W-:Y:S05]  /*fa90*/  BSYNC B1 ;  /* 0x0000000000017941 */ /* 0x000fea0003800000 */
.L_x_499:
        /* <DEDUP_REMOVED lines=9> */
.L_x_502:
[----:B------:R-:W-:Y:S05]  /*fb30*/  BSYNC B1 ;  /* 0x0000000000017941 */ /* 0x000fea0003800000 */
.L_x_501:
        /* <DEDUP_REMOVED lines=12> */
.L_x_504:
[----:B------:R-:W-:Y:S05]  /*fc00*/  BSYNC B1 ;  /* 0x0000000000017941 */ /* 0x000fea0003800000 */
.L_x_503:
        /* <DEDUP_REMOVED lines=12> */
.L_x_506:
[----:B------:R-:W-:Y:S05]  /*fcd0*/  BSYNC B1 ;  /* 0x0000000000017941 */ /* 0x000fea0003800000 */
.L_x_505:
        /* <DEDUP_REMOVED lines=9> */
.L_x_508:
[----:B------:R-:W-:Y:S05]  /*fd70*/  BSYNC B1 ;  /* 0x0000000000017941 */ /* 0x000fea0003800000 */
.L_x_507:
        /* <DEDUP_REMOVED lines=9> */
.L_x_510:
[----:B------:R-:W-:Y:S05]  /*fe10*/  BSYNC B1 ;  /* 0x0000000000017941 */ /* 0x000fea0003800000 */
.L_x_509:
        /* <DEDUP_REMOVED lines=12> */
.L_x_512:
[----:B------:R-:W-:Y:S05]  /*fee0*/  BSYNC B1 ;  /* 0x0000000000017941 */ /* 0x000fea0003800000 */
.L_x_511:
        /* <DEDUP_REMOVED lines=12> */
.L_x_514:
[----:B------:R-:W-:Y:S05]  /*ffb0*/  BSYNC B1 ;  /* 0x0000000000017941 */ /* 0x000fea0003800000 */
.L_x_513:
        /* <DEDUP_REMOVED lines=9> */
.L_x_516:
[----:B------:R-:W-:Y:S05]  /*10050*/  BSYNC B1 ;  /* 0x0000000000017941 */ /* 0x000fea0003800000 */
.L_x_515:
        /* <DEDUP_REMOVED lines=9> */
.L_x_518:
[----:B------:R-:W-:Y:S05]  /*100f0*/  BSYNC B1 ;  /* 0x0000000000017941 */ /* 0x000fea0003800000 */
.L_x_517:
        /* <DEDUP_REMOVED lines=12> */
.L_x_520:
[----:B------:R-:W-:Y:S05]  /*101c0*/  BSYNC B1 ;  /* 0x0000000000017941 */ /* 0x000fea0003800000 */
.L_x_519:
        /* <DEDUP_REMOVED lines=12> */
.L_x_522:
[----:B------:R-:W-:Y:S05]  /*10290*/  BSYNC B1 ;  /* 0x0000000000017941 */ /* 0x000fea0003800000 */
.L_x_521:
        /* <DEDUP_REMOVED lines=9> */
.L_x_524:
[----:B------:R-:W-:Y:S05]  /*10330*/  BSYNC B1 ;  /* 0x0000000000017941 */ /* 0x000fea0003800000 */
.L_x_523:
        /* <DEDUP_REMOVED lines=9> */
.L_x_526:
[----:B------:R-:W-:Y:S05]  /*103d0*/  BSYNC B1 ;  /* 0x0000000000017941 */ /* 0x000fea0003800000 */
.L_x_525:
        /* <DEDUP_REMOVED lines=12> */
.L_x_528:
[----:B------:R-:W-:Y:S05]  /*104a0*/  BSYNC B1 ;  /* 0x0000000000017941 */ /* 0x000fea0003800000 */
.L_x_527:
        /* <DEDUP_REMOVED lines=12> */
.L_x_530:
[----:B------:R-:W-:Y:S05]  /*10570*/  BSYNC B1 ;  /* 0x0000000000017941 */ /* 0x000fea0003800000 */
.L_x_529:
        /* <DEDUP_REMOVED lines=9> */
.L_x_532:
[----:B------:R-:W-:Y:S05]  /*10610*/  BSYNC B1 ;  /* 0x0000000000017941 */ /* 0x000fea0003800000 */
.L_x_531:
        /* <DEDUP_REMOVED lines=9> */
.L_x_534:
[----:B------:R-:W-:Y:S05]  /*106b0*/  BSYNC B1 ;  /* 0x0000000000017941 */ /* 0x000fea0003800000 */
.L_x_533:
[----:B-----5:R-:W-:Y:S01]  /*106c0*/  IMAD.U32 R5, R3, 0x10000, RZ ;  /* 0x0001000003057824 */ /* 0x020fe200078e00ff */
[----:B------:R-:W-:Y:S01]  /*106d0*/  ISETP.GT.AND P1, PT, R0, 0xf9, P1 ;  /* 0x000000f90000780c */ /* 0x000fe20000f24270 */
[----:B0-----:R-:W-:Y:S01]  /*106e0*/  @P2 IMAD.MOV.U32 R4, RZ, RZ, R160 ;  /* 0x000000ffff042224 */ /* 0x001fe200078e00a0 */
[----:B------:R-:W-:Y:S01]  /*106f0*/  BSSY B1, `(.L_x_535) ;  /* 0x0000009000017945 */ /* 0x000fe20003800000 */
[----:B------:R-:W-:-:S04]  /*10700*/  FMUL R5, R5, R16 ;  /* 0x0000001005057220 */ /* 0x000fc80000400000 */
[----:B------:R-:W-:-:S05]  /*10710*/  FFMA R5, R150, R2, R5 ;  /* 0x0000000296057223 */ /* 0x000fca0000000005 */
[----:B------:R-:W-:-:S04]  /*10720*/  F2FP.BF16.F32.PACK_AB R5, RZ, R5 ;  /* 0x00000005ff05723e */ /* 0x000fc800000010ff */
[----:B-1-34-:R-:W-:Y:S02]  /*10730*/  PRMT R6, R5, 0x7610, R6 ;  /* 0x0000761005067816 */ /* 0x01afe40000000006 */
[----:B------:R-:W-:-:S05]  /*10740*/  @P2 MOV R5, R161 ;  /* 0x000000a100052202 */ /* 0x000fca0000000f00 */
[----:B------:R0:W-:Y:S01]  /*10750*/  @P2 STG.E.U16 desc[UR36][R4.64+0x1f0], R6 ;  /* 0x0001f00604002986 */ /* 0x0001e2000c101524 */
[----:B------:R-:W-:Y:S05]  /*10760*/  @!P1 BRA `(.L_x_536) ;  /* 0x0000000000049947 */ /* 0x000fea0003800000 */
[----:B------:R1:W5:Y:S02]  /*10770*/  LDG.E.LTC128B.U16 R3, desc[UR36][R12.64+0x1f2] ;  /* 0x0001f2240c037981 */ /* 0x000364000c1e1520 */
.L_x_536:
[----:B------:R-:W-:Y:S05]  /*10780*/  BSYNC B1 ;  /* 0x0000000000017941 */ /* 0x000fea0003800000 */
.L_x_535:
[----:B------:R-:W-:Y:S05]  /*10790*/  @!P1 BRA `(.L_x_537) ;  /* 0x0000005400b89947 */ /* 0x000fea0003800000 */
[----:B-----5:R-:W-:-:S04]  /*107a0*/  IMAD.U32 R3, R3, 0x10000, RZ ;  /* 0x0001000003037824 */ /* 0x020fc800078e00ff */
[----:B------:R-:W-:-:S04]  /*107b0*/  FMUL R0, R3, R16 ;  /* 0x0000001003007220 */ /* 0x000fc80000400000 */
[----:B------:R-:W-:-:S05]  /*107c0*/  FFMA R0, R151, R2, R0 ;  /* 0x0000000297007223 */ /* 0x000fca0000000000 */
[----:B------:R-:W-:-:S05]  /*107d0*/  F2FP.BF16.F32.PACK_AB R0, RZ, R0 ;  /* 0x00000000ff00723e */ /* 0x000fca00000010ff */
[----:B------:R3:W-:Y:S01]  /*107e0*/  STG.E.U16 desc[UR36][R160.64+0x1f2], R0 ;  /* 0x0001f200a0007986 */ /* 0x0007e2000c101524 */
[----:B------:R-:W-:Y:S05]  /*107f0*/  BRA `(.L_x_537) ;  /* 0x0000005400a07947 */ /* 0x000fea0003800000 */
.L_x_30:
[----:B------:R-:W2:Y:S01]  /*10800*/  LDL.LU R8, [R1+0xc] ;  /* 0x00000c0001087983 */ /* 0x000ea20000300800 */
[----:B------:R-:W-:-:S03]  /*10810*/  ULDC.64 UR6, c[0x0][0x5c0] ;  /* 0x0001700000067ab9 */ /* 0x000fc60000000a00 */
[----:B------:R-:W3:Y:S04]  /*10820*/  LDL.LU R13, [R1+0xb8] ;  /* 0x0000b800010d7983 */ /* 0x000ee80000300800 */
[----:B------:R-:W4:Y:S04]  /*10830*/  LDL.LU R227, [R1+0xbc] ;  /* 0x0000bc0001e37983 */ /* 0x000f280000300800 */
[----:B------:R-:W5:Y:S04]  /*10840*/  LDL.LU R226, [R1+0xc0] ;  /* 0x0000c00001e27983 */ /* 0x000f680000300800 */
        /* <DEDUP_REMOVED lines=70> */
[----:B------:R-:W5:Y:S01]  /*10cb0*/  LDL.LU R153, [R1+0x1dc] ;  /* 0x0001dc0001997983 */ /* 0x000f620000300800 */
[----:B------:R-:W-:-:S03]  /*10cc0*/  LEA R4, P0, R6, UR6, 0x1 ;  /* 0x0000000606047c11 */ /* 0x000fc6000f8008ff */
[----:B------:R-:W5:Y:S04]  /*10cd0*/  LDL.LU R152, [R1+0x1e0] ;  /* 0x0001e00001987983 */ /* 0x000f680000300800 */
[----:B------:R-:W5:Y:S04]  /*10ce0*/  LDL.LU R23, [R1+0x1e4] ;  /* 0x0001e40001177983 */ /* 0x000f680000300800 */
[----:B------:R-:W5:Y:S04]  /*10cf0*/  LDL.LU R22, [R1+0x1e8] ;  /* 0x0001e80001167983 */ /* 0x000f680000300800 */
[----:B------:R-:W5:Y:S01]  /*10d00*/  LDL.LU R21, [R1+0x1ec] ;  /* 0x0001ec0001157983 */ /* 0x000f620000300800 */
[----:B------:R-:W-:-:S03]  /*10d10*/  LEA.HI.X R5, R6, UR7, R10, 0x1, P0 ;  /* 0x0000000706057c11 */ /* 0x000fc600080f0c0a */
[----:B------:R-:W5:Y:S04]  /*10d20*/  LDL.LU R20, [R1+0x1f0] ;  /* 0x0001f00001147983 */ /* 0x000f680000300800 */
[----:B------:R-:W5:Y:S04]  /*10d30*/  LDL.LU R19, [R1+0x1f4] ;  /* 0x0001f40001137983 */ /* 0x000f680000300800 */
[----:B------:R-:W5:Y:S04]  /*10d40*/  LDL.LU R18, [R1+0x1f8] ;  /* 0x0001f80001127983 */ /* 0x000f680000300800 */
[----:B------:R-:W5:Y:S04]  /*10d50*/  LDL.LU R15, [R1+0x1fc] ;  /* 0x0001fc00010f7983 */ /* 0x000f680000300800 */
[----:B------:R-:W2:Y:S04]  /*10d60*/  LDL.LU R6, [R1] ;  /* 0x0000000001067983 */ /* 0x000ea80000300800 */
[----:B------:R-:W3:Y:S04]  /*10d70*/  LDL.LU R7, [R1+0x8] ;  /* 0x0000080001077983 */ /* 0x000ee80000300800 */
[----:B------:R-:W4:Y:S01]  /*10d80*/  LDL.LU R10, [R1+0x5c] ;  /* 0x00005c00010a7983 */ /* 0x000f220000300800 */
[----:B--2---:R-:W-:-:S05]  /*10d90*/  FMUL R6, R6, R2 ;  /* 0x0000000206067220 */ /* 0x004fca0000400000 */
[----:B------:R-:W-:-:S05]  /*10da0*/  F2FP.BF16.F32.PACK_AB R6, RZ, R6 ;  /* 0x00000006ff06723e */ /* 0x000fca00000010ff */
[----:B------:R0:W-:Y:S04]  /*10db0*/  @P1 STG.E.U16 desc[UR36][R4.64], R6 ;  /* 0x0000000604001986 */ /* 0x0001e8000c101524 */
[----:B0-----:R-:W2:Y:S01]  /*10dc0*/  LDL.LU R6, [R1+0x4] ;  /* 0x0000040001067983 */ /* 0x001ea20000300800 */
[----:B------:R-:W-:Y:S01]  /*10dd0*/  ISETP.GT.AND P0, PT, R0, 0x1, P3 ;  /* 0x000000010000780c */ /* 0x000fe20001f04270 */
[-C--:B---3--:R-:W-:Y:S01]  /*10de0*/  FMUL R7, R7, R2.reuse ;  /* 0x0000000207077220 */ /* 0x088fe20000400000 */
[----:B------:R-:W-:Y:S01]  /*10df0*/  ISETP.GT.AND P2, PT, R3, 0x8, PT ;  /* 0x000000080300780c */ /* 0x000fe20003f44270 */
[----:B------:R-:W-:Y:S01]  /*10e00*/  USHF.L.U32 UR7, UR4, 0x4, URZ ;  /* 0x0000000404077899 */ /* 0x000fe2000800063f */
[----:B------:R-:W-:Y:S01]  /*10e10*/  FMUL R8, R8, R2 ;  /* 0x0000000208087220 */ /* 0x000fe20000400000 */
[----:B------:R-:W-:Y:S01]  /*10e20*/  USHF.L.U64.HI UR6, UR4, 0x4, UR5 ;  /* 0x0000000404067899 */ /* 0x000fe20008010205 */
[----:B------:R-:W-:-:S03]  /*10e30*/  F2FP.BF16.F32.PACK_AB R7, RZ, R7 ;  /* 0x00000007ff07723e */ /* 0x000fc600000010ff */
[----:B------:R-:W-:Y:S02]  /*10e40*/  F2FP.BF16.F32.PACK_AB R8, RZ, R8 ;  /* 0x00000008ff08723e */ /* 0x000fe400000010ff */
[----:B------:R-:W-:Y:S01]  /*10e50*/  PRMT R9, R7, 0x7610, R9 ;  /* 0x0000761007097816 */ /* 0x000fe20000000009 */
[----:B--2---:R-:W-:-:S05]  /*10e60*/  FMUL R6, R6, R2 ;  /* 0x0000000206067220 */ /* 0x004fca0000400000 */
[----:B------:R-:W-:-:S05]  /*10e70*/  F2FP.BF16.F32.PACK_AB R6, RZ, R6 ;  /* 0x00000006ff06723e */ /* 0x000fca00000010ff */
[----:B------:R0:W-:Y:S01]  /*10e80*/  @P0 STG.E.U16 desc[UR36][R4.64+0x2], R6 ;  /* 0x0000020604000986 */ /* 0x0001e2000c101524 */
[----:B------:R-:W-:Y:S02]  /*10e90*/  ISETP.GT.AND P0, PT, R0, RZ, P2 ;  /* 0x000000ff0000720c */ /* 0x000fe40001704270 */
[----:B0-----:R-:W-:-:S04]  /*10ea0*/  IADD3 R6, P1, R4, UR7, RZ ;  /* 0x0000000704067c10 */ /* 0x001fc8000ff3e0ff */
[----:B------:R-:W-:-:S07]  /*10eb0*/  IADD3.X R7, R5, UR6, RZ, P1, !PT ;  /* 0x0000000605077c10 */ /* 0x000fce0008ffe4ff */
[----:B------:R0:W-:Y:S01]  /*10ec0*/  @P0 STG.E.U16 desc[UR36][R6.64], R9 ;  /* 0x0000000906000986 */ /* 0x0001e2000c101524 */
[----:B------:R-:W-:-:S03]  /*10ed0*/  ISETP.GT.AND P0, PT, R0, 0x1, P2 ;  /* 0x000000010000780c */ /* 0x000fc60001704270 */
[----:B0-----:R-:W2:Y:S10]  /*10ee0*/  LDL.LU R9, [R1+0x54] ;  /* 0x0000540001097983 */ /* 0x001eb40000300800 */
[----:B------:R0:W-:Y:S04]  /*10ef0*/  @P0 STG.E.U16 desc[UR36][R6.64+0x2], R8 ;  /* 0x0000020806000986 */ /* 0x0001e8000c101524 */
[----:B0-----:R-:W3:Y:S01]  /*10f00*/  LDL.LU R8, [R1+0x10] ;  /* 0x0000100001087983 */ /* 0x001ee20000300800 */
[----:B------:R-:W-:Y:S01]  /*10f10*/  ISETP.GT.AND P0, PT, R0, 0x8, P3 ;  /* 0x000000080000780c */ /* 0x000fe20001f04270 */
[----:B---3--:R-:W-:-:S05]  /*10f20*/  FMUL R8, R8, R2 ;  /* 0x0000000208087220 */ /* 0x008fca0000400000 */
[----:B------:R-:W-:-:S07]  /*10f30*/  F2FP.BF16.F32.PACK_AB R8, RZ, R8 ;  /* 0x00000008ff08723e */ /* 0x000fce00000010ff */
        /* <DEDUP_REMOVED lines=78> */
[----:B--2---:R-:W-:-:S05]  /*11420*/  FMUL R9, R9, R2 ;  /* 0x0000000209097220 */ /* 0x004fca0000400000 */
[----:B------:R-:W-:-:S04]  /*11430*/  F2FP.BF16.F32.PACK_AB R9, RZ, R9 ;  /* 0x00000009ff09723e */ /* 0x000fc800000010ff */
[----:B------:R-:W-:Y:S01]  /*11440*/  PRMT R11, R9, 0x7610, R11 ;  /* 0x00007610090b7816 */ /* 0x000fe2000000000b */
[----:B---3--:R-:W-:-:S05]  /*11450*/  FMUL R8, R8, R2 ;  /* 0x0000000208087220 */ /* 0x008fca0000400000 */
[----:B------:R-:W-:-:S05]  /*11460*/  F2FP.BF16.F32.PACK_AB R8, RZ, R8 ;  /* 0x00000008ff08723e */ /* 0x000fca00000010ff */
[----:B------:R0:W-:Y:S04]  /*11470*/  @P0 STG.E.U16 desc[UR36][R4.64+0x50], R8 ;  /* 0x0000500804000986 */ /* 0x0001e8000c101524 */
[----:B0-----:R-:W2:Y:S01]  /*11480*/  LDL.LU R8, [R1+0x58] ;  /* 0x0000580001087983 */ /* 0x001ea20000300800 */
[----:B------:R-:W-:Y:S01]  /*11490*/  ISETP.GT.AND P5, PT, R0, 0x29, P3 ;  /* 0x000000290000780c */ /* 0x000fe20001fa4270 */
[----:B----4-:R-:W-:Y:S01]  /*114a0*/  FMUL R10, R10, R2 ;  /* 0x000000020a0a7220 */ /* 0x010fe20000400000 */
[C---:B------:R-:W-:Y:S01]  /*114b0*/  ISETP.GT.AND P0, PT, R0.reuse, 0x28, P2 ;  /* 0x000000280000780c */ /* 0x040fe20001704270 */
[----:B------:R-:W3:Y:S01]  /*114c0*/  LDL.LU R9, [R1+0x60] ;  /* 0x0000600001097983 */ /* 0x000ee20000300800 */
[C---:B------:R-:W-:Y:S02]  /*114d0*/  ISETP.GT.AND P4, PT, R0.reuse, 0x29, P2 ;  /* 0x000000290000780c */ /* 0x040fe40001784270 */
[----:B------:R-:W-:-:S02]  /*114e0*/  ISETP.GT.AND P1, PT, R0, 0x30, P3 ;  /* 0x000000300000780c */ /* 0x000fc40001f24270 */
[----:B------:R-:W-:Y:S01]  /*114f0*/  F2FP.BF16.F32.PACK_AB R10, RZ, R10 ;  /* 0x0000000aff0a723e */ /* 0x000fe200000010ff */
[-C--:B--2---:R-:W-:Y:S01]  /*11500*/  FMUL R8, R8, R2.reuse ;  /* 0x0000000208087220 */ /* 0x084fe20000400000 */
[----:B---3--:R-:W-:-:S04]  /*11510*/  FMUL R9, R9, R2 ;  /* 0x0000000209097220 */ /* 0x008fc80000400000 */
[----:B------:R-:W-:-:S04]  /*11520*/  F2FP.BF16.F32.PACK_AB R8, RZ, R8 ;  /* 0x00000008ff08723e */ /* 0x000fc800000010ff */
[----:B------:R-:W-:Y:S02]  /*11530*/  PRMT R12, R8, 0x7610, R12 ;  /* 0x00007610080c7816 */ /* 0x000fe4000000000c */
[----:B------:R-:W-:Y:S02]  /*11540*/  F2FP.BF16.F32.PACK_AB R8, RZ, R9 ;  /* 0x00000009ff08723e */ /* 0x000fe400000010ff */
[----:B------:R-:W2:Y:S04]  /*11550*/  LDL.LU R9, [R1+0x64] ;  /* 0x0000640001097983 */ /* 0x000ea80000300800 */
[----:B------:R0:W-:Y:S04]  /*11560*/  @P5 STG.E.U16 desc[UR36][R4.64+0x52], R11 ;  /* 0x0000520b04005986 */ /* 0x0001e8000c101524 */
[----:B------:R-:W-:Y:S04]  /*11570*/  @P0 STG.E.U16 desc[UR36][R6.64+0x50], R12 ;  /* 0x0000500c06000986 */ /* 0x000fe8000c101524 */
[----:B------:R1:W-:Y:S01]  /*11580*/  @P4 STG.E.U16 desc[UR36][R6.64+0x52], R10 ;  /* 0x0000520a06004986 */ /* 0x0003e2000c101524 */
[----:B0-----:R-:W-:-:S03]  /*11590*/  PRMT R11, R8, 0x7610, R11 ;  /* 0x00007610080b7816 */ /* 0x001fc6000000000b */
[----:B------:R-:W3:Y:S04]  /*115a0*/  LDL.LU R8, [R1+0x68] ;  /* 0x0000680001087983 */ /* 0x000ee80000300800 */
[----:B------:R0:W-:Y:S04]  /*115b0*/  @P1 STG.E.U16 desc[UR36][R4.64+0x60], R11 ;  /* 0x0000600b04001986 */ /* 0x0001e8000c101524 */
[----:B-1----:R-:W4:Y:S01]  /*115c0*/  LDL.LU R10, [R1+0x6c] ;  /* 0x00006c00010a7983 */ /* 0x002f220000300800 */
[----:B--2---:R-:W-:-:S05]  /*115d0*/  FMUL R9, R9, R2 ;  /* 0x0000000209097220 */ /* 0x004fca0000400000 */
[----:B------:R-:W-:-:S04]  /*115e0*/  F2FP.BF16.F32.PACK_AB R9, RZ, R9 ;  /* 0x00000009ff09723e */ /* 0x000fc800000010ff */
[----:B0-----:R-:W-:Y:S02]  /*115f0*/  PRMT R11, R9, 0x7610, R11 ;  /* 0x00007610090b7816 */ /* 0x001fe4000000000b */
[----:B------:R-:W2:Y:S01]  /*11600*/  LDL.LU R9, [R1+0x70] ;  /* 0x0000700001097983 */ /* 0x000ea20000300800 */
[----:B---3--:R-:W-:-:S05]  /*11610*/  FMUL R8, R8, R2 ;  /* 0x0000000208087220 */ /* 0x008fca0000400000 */
[----:B------:R-:W-:-:S04]  /*11620*/  F2FP.BF16.F32.PACK_AB R8, RZ, R8 ;  /* 0x00000008ff08723e */ /* 0x000fc800000010ff */
[----:B------:R-:W-:Y:S01]  /*11630*/  PRMT R12, R8, 0x7610, R12 ;  /* 0x00007610080c7816 */ /* 0x000fe2000000000c */
[----:B--2---:R-:W-:-:S05]  /*11640*/  FMUL R9, R9, R2 ;  /* 0x0000000209097220 */ /* 0x004fca0000400000 */
[----:B------:R-:W-:Y:S02]  /*11650*/  F2FP.BF16.F32.PACK_AB R8, RZ, R9 ;  /* 0x00000009ff08723e */ /* 0x000fe400000010ff */
[----:B------:R-:W2:Y:S01]  /*11660*/  LDL.LU R9, [R1+0x74] ;  /* 0x0000740001097983 */ /* 0x000ea20000300800 */
[C---:B------:R-:W-:Y:S02]  /*11670*/  ISETP.GT.AND P0, PT, R0.reuse, 0x31, P3 ;  /* 0x000000310000780c */ /* 0x040fe40001f04270 */
[C---:B------:R-:W-:Y:S02]  /*11680*/  ISETP.GT.AND P4, PT, R0.reuse, 0x30, P2 ;  /* 0x000000300000780c */ /* 0x040fe40001784270 */
[C---:B------:R-:W-:Y:S02]  /*11690*/  ISETP.GT.AND P5, PT, R0.reuse, 0x31, P2 ;  /* 0x000000310000780c */ /* 0x040fe400017a4270 */
[----:B------:R-:W-:Y:S01]  /*116a0*/  ISETP.GT.AND P1, PT, R0, 0x38, P3 ;  /* 0x000000380000780c */ /* 0x000fe20001f24270 */
[----:B----4-:R-:W-:-:S05]  /*116b0*/  FMUL R10, R10, R2 ;  /* 0x000000020a0a7220 */ /* 0x010fca0000400000 */
[----:B------:R-:W-:Y:S01]  /*116c0*/  F2FP.BF16.F32.PACK_AB R10, RZ, R10 ;  /* 0x0000000aff0a723e */ /* 0x000fe200000010ff */
        /* <DEDUP_REMOVED lines=42> */
[----:B------:R-:W-:Y:S01]  /*11970*/  ISETP.GT.AND P5, PT, R0, 0x41, P2 ;  /* 0x000000410000780c */ /* 0x000fe200017a4270 */
[----:B----4-:R-:W-:Y:S01]  /*11980*/  FMUL R10, R10, R2 ;  /* 0x000000020a0a7220 */ /* 0x010fe20000400000 */
[----:B------:R-:W-:-:S04]  /*11990*/  ISETP.GT.AND P1, PT, R0, 0x48, P3 ;  /* 0x000000480000780c */ /* 0x000fc80001f24270 */
[----:B------:R-:W-:-:S03]  /*119a0*/  F2FP.BF16.F32.PACK_AB R10, RZ, R10 ;  /* 0x0000000aff0a723e */ /* 0x000fc600000010ff */
[----:B------:R-:W-:Y:S04]  /*119b0*/  @P0 STG.E.U16 desc[UR36][R4.64+0x82], R11 ;  /* 0x0000820b04000986 */ /* 0x000fe8000c101524 */
[----:B------:R-:W-:Y:S04]  /*119c0*/  @P4 STG.E.U16 desc[UR36][R6.64+0x80], R12 ;  /* 0x0000800c06004986 */ /* 0x000fe8000c101524 */
[----:B------:R0:W-:Y:S04]  /*119d0*/  @P5 STG.E.U16 desc[UR36][R6.64+0x82], R10 ;  /* 0x0000820a06005986 */ /* 0x0001e8000c101524 */
[----:B------:R1:W-:Y:S04]  /*119e0*/  @P1 STG.E.U16 desc[UR36][R4.64+0x90], R8 ;  /* 0x0000900804001986 */ /* 0x0003e8000c101524 */
[----:B0-----:R-:W3:Y:S04]  /*119f0*/  LDL.LU R10, [R1+0x98] ;  /* 0x00009800010a7983 */ /* 0x001ee80000300800 */
[----:B-1----:R-:W4:Y:S01]  /*11a00*/  LDL.LU R8, [R1+0x9c] ;  /* 0x00009c0001087983 */ /* 0x002f220000300800 */
[----:B--2---:R-:W-:-:S05]  /*11a10*/  FMUL R9, R9, R2 ;  /* 0x0000000209097220 */ /* 0x004fca0000400000 */
[----:B------:R-:W-:-:S04]  /*11a20*/  F2FP.BF16.F32.PACK_AB R9, RZ, R9 ;  /* 0x00000009ff09723e */ /* 0x000fc800000010ff */
[----:B------:R-:W-:Y:S02]  /*11a30*/  PRMT R11, R9, 0x7610, R11 ;  /* 0x00007610090b7816 */ /* 0x000fe4000000000b */
[----:B------:R-:W2:Y:S01]  /*11a40*/  LDL.LU R9, [R1+0xa0] ;  /* 0x0000a00001097983 */ /* 0x000ea20000300800 */
[C---:B------:R-:W-:Y:S02]  /*11a50*/  ISETP.GT.AND P0, PT, R0.reuse, 0x49, P3 ;  /* 0x000000490000780c */ /* 0x040fe40001f04270 */
[C---:B------:R-:W-:Y:S02]  /*11a60*/  ISETP.GT.AND P4, PT, R0.reuse, 0x48, P2 ;  /* 0x000000480000780c */ /* 0x040fe40001784270 */
[----:B------:R-:W-:Y:S01]  /*11a70*/  ISETP.GT.AND P5, PT, R0, 0x49, P2 ;  /* 0x000000490000780c */ /* 0x000fe200017a4270 */
[-C--:B---3--:R-:W-:Y:S01]  /*11a80*/  FMUL R10, R10, R2.reuse ;  /* 0x000000020a0a7220 */ /* 0x088fe20000400000 */
[----:B----4-:R-:W-:-:S04]  /*11a90*/  FMUL R8, R8, R2 ;  /* 0x0000000208087220 */ /* 0x010fc80000400000 */
[----:B------:R-:W-:Y:S02]  /*11aa0*/  F2FP.BF16.F32.PACK_AB R10, RZ, R10 ;  /* 0x0000000aff0a723e */ /* 0x000fe400000010ff */
[----:B------:R-:W-:Y:S02]  /*11ab0*/  F2FP.BF16.F32.PACK_AB R8, RZ, R8 ;  /* 0x00000008ff08723e */ /* 0x000fe400000010ff */
[----:B------:R-:W-:Y:S02]  /*11ac0*/  PRMT R12, R10, 0x7610, R12 ;  /* 0x000076100a0c7816 */ /* 0x000fe4000000000c */
[----:B------:R-:W-:Y:S01]  /*11ad0*/  PRMT R10, R8, 0x7610, R10 ;  /* 0x00007610080a7816 */ /* 0x000fe2000000000a */
[----:B------:R0:W-:Y:S04]  /*11ae0*/  @P0 STG.E.U16 desc[UR36][R4.64+0x92], R11 ;  /* 0x0000920b04000986 */ /* 0x0001e8000c101524 */
[----:B------:R1:W-:Y:S04]  /*11af0*/  @P4 STG.E.U16 desc[UR36][R6.64+0x90], R12 ;  /* 0x0000900c06004986 */ /* 0x0003e8000c101524 */
[----:B------:R3:W-:Y:S04]  /*11b00*/  @P5 STG.E.U16 desc[UR36][R6.64+0x92], R10 ;  /* 0x0000920a06005986 */ /* 0x0007e8000c101524 */
[----:B0-----:R-:W4:Y:S04]  /*11b10*/  LDL.LU R11, [R1+0xac] ;  /* 0x0000ac00010b7983 */ /* 0x001f280000300800 */
[----:B-1----:R-:W5:Y:S01]  /*11b20*/  LDL.LU R12, [R1+0xb4] ;  /* 0x0000b400010c7983 */ /* 0x002f620000300800 */
[----:B--2---:R-:W-:-:S05]  /*11b30*/  FMUL R9, R9, R2 ;  /* 0x0000000209097220 */ /* 0x004fca0000400000 */
[----:B------:R-:W-:-:S04]  /*11b40*/  F2FP.BF16.F32.PACK_AB R9, RZ, R9 ;  /* 0x00000009ff09723e */ /* 0x000fc800000010ff */
[----:B------:R-:W-:Y:S02]  /*11b50*/  PRMT R8, R9, 0x7610, R8 ;  /* 0x0000761009087816 */ /* 0x000fe40000000008 */
[----:B------:R-:W2:Y:S04]  /*11b60*/  LDL.LU R9, [R1+0xa4] ;  /* 0x0000a40001097983 */ /* 0x000ea80000300800 */
[----:B---3--:R-:W3:Y:S01]  /*11b70*/  LDL.LU R10, [R1+0xa8] ;  /* 0x0000a800010a7983 */ /* 0x008ee20000300800 */
[----:B------:R-:W-:-:S13]  /*11b80*/  ISETP.GT.AND P1, PT, R0, 0x50, P3 ;  /* 0x000000500000780c */ /* 0x000fda0001f24270 */
[----:B------:R0:W-:Y:S01]  /*11b90*/  @P1 STG.E.U16 desc[UR36][R4.64+0xa0], R8 ;  /* 0x0000a00804001986 */ /* 0x0001e2000c101524 */
[-C--:B----4-:R-:W-:Y:S01]  /*11ba0*/  FMUL R11, R11, R2.reuse ;  /* 0x000000020b0b7220 */ /* 0x090fe20000400000 */
[----:B---3--:R-:W-:-:S05]  /*11bb0*/  FMUL R10, R10, R2 ;  /* 0x000000020a0a7220 */ /* 0x008fca0000400000 */
[----:B0-----:R-:W-:Y:S02]  /*11bc0*/  F2FP.BF16.F32.PACK_AB R8, RZ, R10 ;  /* 0x0000000aff08723e */ /* 0x001fe400000010ff */
[----:B------:R-:W-:Y:S02]  /*11bd0*/  F2FP.BF16.F32.PACK_AB R10, RZ, R11 ;  /* 0x0000000bff0a723e */ /* 0x000fe400000010ff */
[----:B------:R-:W3:Y:S01]  /*11be0*/  LDL.LU R11, [R1+0xb0] ;  /* 0x0000b000010b7983 */ /* 0x000ee20000300800 */
[C---:B------:R-:W-:Y:S01]  /*11bf0*/  ISETP.GT.AND P0, PT, R0.reuse, 0x51, P3 ;  /* 0x000000510000780c */ /* 0x040fe20001f04270 */
[----:B--2---:R-:W-:Y:S01]  /*11c00*/  FMUL R9, R9, R2 ;  /* 0x0000000209097220 */ /* 0x004fe20000400000 */
[----:B------:R-:W-:-:S04]  /*11c10*/  ISETP.GT.AND P4, PT, R0, 0x50, P2 ;  /* 0x000000500000780c */ /* 0x000fc80001784270 */
[----:B------:R-:W-:Y:S02]  /*11c20*/  F2FP.BF16.F32.PACK_AB R9, RZ, R9 ;  /* 0x00000009ff09723e */ /* 0x000fe400000010ff */
[C---:B------:R-:W-:Y:S01]  /*11c30*/  ISETP.GT.AND P5, PT, R0.reuse, 0x51, P2 ;  /* 0x000000510000780c */ /* 0x040fe200017a4270 */
[----:B------:R-:W-:Y:S01]  /*11c40*/  FMUL R13, R13, R2 ;  /* 0x000000020d0d7220 */ /* 0x000fe20000400000 */
[----:B------:R-:W-:-:S03]  /*11c50*/  ISETP.GT.AND P1, PT, R0, 0x58, P3 ;  /* 0x000000580000780c */ /* 0x000fc60001f24270 */
[----:B------:R0:W-:Y:S01]  /*11c60*/  @P0 STG.E.U16 desc[UR36][R4.64+0xa2], R9 ;  /* 0x0000a20904000986 */ /* 0x0001e2000c101524 */
[----:B------:R-:W-:Y:S02]  /*11c70*/  F2FP.BF16.F32.PACK_AB R13, RZ, R13 ;  /* 0x0000000dff0d723e */ /* 0x000fe400000010ff */
[----:B------:R-:W-:Y:S01]  /*11c80*/  ISETP.GT.AND P0, PT, R0, 0x59, P3 ;  /* 0x000000590000780c */ /* 0x000fe20001f04270 */
[----:B------:R1:W-:Y:S01]  /*11c90*/  @P4 STG.E.U16 desc[UR36][R6.64+0xa0], R8 ;  /* 0x0000a00806004986 */ /* 0x0003e2000c101524 */
[-C--:B0-----:R-:W-:Y:S01]  /*11ca0*/  FMUL R9, R227, R2.reuse ;  /* 0x00000002e3097220 */ /* 0x081fe20000400000 */
[----:B-----5:R-:W-:-:S04]  /*11cb0*/  FMUL R12, R12, R2 ;  /* 0x000000020c0c7220 */ /* 0x020fc80000400000 */
[----:B-1----:R-:W-:Y:S02]  /*11cc0*/  F2FP.BF16.F32.PACK_AB R8, RZ, R9 ;  /* 0x00000009ff08723e */ /* 0x002fe400000010ff */
[----:B------:R-:W-:Y:S01]  /*11cd0*/  PRMT R9, R13, 0x7610, R9 ;  /* 0x000076100d097816 */ /* 0x000fe20000000009 */
[----:B------:R0:W-:Y:S01]  /*11ce0*/  @P5 STG.E.U16 desc[UR36][R6.64+0xa2], R10 ;  /* 0x0000a20a06005986 */ /* 0x0001e2000c101524 */
[----:B------:R-:W-:Y:S01]  /*11cf0*/  PRMT R13, R8, 0x7610, R13 ;  /* 0x00007610080d7816 */ /* 0x000fe2000000000d */
[----:B------:R-:W-:Y:S01]  /*11d00*/  FMUL R8, R225, R2 ;  /* 0x00000002e1087220 */ /* 0x000fe20000400000 */
[C---:B------:R-:W-:Y:S02]  /*11d10*/  ISETP.GT.AND P4, PT, R0.reuse, 0x58, P2 ;  /* 0x000000580000780c */ /* 0x040fe40001784270 */
[----:B------:R-:W-:Y:S02]  /*11d20*/  ISETP.GT.AND P5, PT, R0, 0x59, P2 ;  /* 0x000000590000780c */ /* 0x000fe400017a4270 */
[----:B------:R-:W-:-:S02]  /*11d30*/  F2FP.BF16.F32.PACK_AB R12, RZ, R12 ;  /* 0x0000000cff0c723e */ /* 0x000fc400000010ff */
[----:B------:R-:W-:Y:S01]  /*11d40*/  F2FP.BF16.F32.PACK_AB R8, RZ, R8 ;  /* 0x00000008ff08723e */ /* 0x000fe200000010ff */
[----:B0-----:R-:W-:-:S05]  /*11d50*/  FMUL R10, R226, R2 ;  /* 0x00000002e20a7220 */ /* 0x001fca0000400000 */
[----:B------:R-:W-:-:S04]  /*11d60*/  F2FP.BF16.F32.PACK_AB R10, RZ, R10 ;  /* 0x0000000aff0a723e */ /* 0x000fc800000010ff */
[----:B------:R-:W-:Y:S01]  /*11d70*/  PRMT R14, R10, 0x7610, R14 ;  /* 0x000076100a0e7816 */ /* 0x000fe2000000000e */
[----:B------:R-:W-:-:S05]  /*11d80*/  FMUL R10, R224, R2 ;  /* 0x00000002e00a7220 */ /* 0x000fca0000400000 */
[----:B------:R-:W-:Y:S01]  /*11d90*/  F2FP.BF16.F32.PACK_AB R10, RZ, R10 ;  /* 0x0000000aff0a723e */ /* 0x000fe200000010ff */
[----:B---3--:R-:W-:-:S05]  /*11da0*/  FMUL R11, R11, R2 ;  /* 0x000000020b0b7220 */ /* 0x008fca0000400000 */
[----:B------:R-:W-:-:S05]  /*11db0*/  F2FP.BF16.F32.PACK_AB R11, RZ, R11 ;  /* 0x0000000bff0b723e */ /* 0x000fca00000010ff */
[----:B------:R-:W-:Y:S01]  /*11dc0*/  @P1 STG.E.U16 desc[UR36][R4.64+0xb0], R11 ;  /* 0x0000b00b04001986 */ /* 0x000fe2000c101524 */
[----:B------:R-:W-:-:S03]  /*11dd0*/  ISETP.GT.AND P1, PT, R0, 0x60, P3 ;  /* 0x000000600000780c */ /* 0x000fc60001f24270 */
[----:B------:R0:W-:Y:S01]  /*11de0*/  @P0 STG.E.U16 desc[UR36][R4.64+0xb2], R12 ;  /* 0x0000b20c04000986 */ /* 0x0001e2000c101524 */
[----:B------:R-:W-:-:S03]  /*11df0*/  ISETP.GT.AND P0, PT, R0, 0x61, P3 ;  /* 0x000000610000780c */ /* 0x000fc60001f04270 */
[----:B------:R-:W-:Y:S01]  /*11e00*/  @P4 STG.E.U16 desc[UR36][R6.64+0xb0], R9 ;  /* 0x0000b00906004986 */ /* 0x000fe2000c101524 */
[----:B------:R-:W-:Y:S02]  /*11e10*/  ISETP.GT.AND P4, PT, R0, 0x60, P2 ;  /* 0x000000600000780c */ /* 0x000fe40001784270 */
[----:B0-----:R-:W-:Y:S01]  /*11e20*/  PRMT R12, R8, 0x7610, R12 ;  /* 0x00007610080c7816 */ /* 0x001fe2000000000c */
[----:B------:R-:W-:Y:S01]  /*11e30*/  FMUL R8, R222, R2 ;  /* 0x00000002de087220 */ /* 0x000fe20000400000 */
[----:B------:R0:W-:Y:S01]  /*11e40*/  @P5 STG.E.U16 desc[UR36][R6.64+0xb2], R13 ;  /* 0x0000b20d06005986 */ /* 0x0001e2000c101524 */
[----:B------:R-:W-:-:S03]  /*11e50*/  ISETP.GT.AND P5, PT, R0, 0x61, P2 ;  /* 0x000000610000780c */ /* 0x000fc600017a4270 */
[----:B------:R-:W-:Y:S01]  /*11e60*/  F2FP.BF16.F32.PACK_AB R8, RZ, R8 ;  /* 0x00000008ff08723e */ /* 0x000fe200000010ff */
[----:B------:R1:W-:Y:S01]  /*11e70*/  @P1 STG.E.U16 desc[UR36][R4.64+0xc0], R14 ;  /* 0x0000c00e04001986 */ /* 0x0003e2000c101524 */
[----:B------:R-:W-:Y:S01]  /*11e80*/  FMUL R11, R223, R2 ;  /* 0x00000002df0b7220 */ /* 0x000fe20000400000 */
[----:B------:R-:W-:-:S04]  /*11e90*/  ISETP.GT.AND P1, PT, R0, 0x68, P3 ;  /* 0x000000680000780c */ /* 0x000fc80001f24270 */
[----:B------:R-:W-:Y:S02]  /*11ea0*/  F2FP.BF16.F32.PACK_AB R11, RZ, R11 ;  /* 0x0000000bff0b723e */ /* 0x000fe400000010ff */
[----:B0-----:R-:W-:Y:S02]  /*11eb0*/  PRMT R13, R10, 0x7610, R13 ;  /* 0x000076100a0d7816 */ /* 0x001fe4000000000d */
[----:B-1----:R-:W-:Y:S01]  /*11ec0*/  PRMT R14, R8, 0x7610, R14 ;  /* 0x00007610080e7816 */ /* 0x002fe2000000000e */
[----:B------:R-:W-:Y:S01]  /*11ed0*/  FMUL R8, R221, R2 ;  /* 0x00000002dd087220 */ /* 0x000fe20000400000 */
[----:B------:R-:W-:Y:S04]  /*11ee0*/  @P0 STG.E.U16 desc[UR36][R4.64+0xc2], R12 ;  /* 0x0000c20c04000986 */ /* 0x000fe8000c101524 */
[----:B------:R-:W-:Y:S01]  /*11ef0*/  F2FP.BF16.F32.PACK_AB R8, RZ, R8 ;  /* 0x00000008ff08723e */ /* 0x000fe200000010ff */
[----:B------:R-:W-:Y:S04]  /*11f00*/  @P4 STG.E.U16 desc[UR36][R6.64+0xc0], R13 ;  /* 0x0000c00d06004986 */ /* 0x000fe8000c101524 */
[----:B------:R0:W-:Y:S01]  /*11f10*/  @P5 STG.E.U16 desc[UR36][R6.64+0xc2], R11 ;  /* 0x0000c20b06005986 */ /* 0x0001e2000c101524 */
[----:B------:R-:W-:-:S02]  /*11f20*/  ISETP.GT.AND P0, PT, R0, 0x69, P3 ;  /* 0x000000690000780c */ /* 0x000fc40001f04270 */
[----:B0-----:R-:W-:Y:S01]  /*11f30*/  PRMT R11, R8, 0x7610, R11 ;  /* 0x00007610080b7816 */ /* 0x001fe2000000000b */
[----:B------:R-:W-:Y:S01]  /*11f40*/  FMUL R8, R218, R2 ;  /* 0x00000002da087220 */ /* 0x000fe20000400000 */
[----:B------:R0:W-:Y:S04]  /*11f50*/  @P1 STG.E.U16 desc[UR36][R4.64+0xd0], R14 ;  /* 0x0000d00e04001986 */ /* 0x0001e8000c101524 */
[----:B------:R-:W-:Y:S01]  /*11f60*/  F2FP.BF16.F32.PACK_AB R8, RZ, R8 ;  /* 0x00000008ff08723e */ /* 0x000fe200000010ff */
[-C--:B------:R-:W-:Y:S01]  /*11f70*/  FMUL R9, R220, R2.reuse ;  /* 0x00000002dc097220 */ /* 0x080fe20000400000 */
[-C--:B------:R-:W-:Y:S01]  /*11f80*/  FMUL R10, R219, R2.reuse ;  /* 0x00000002db0a7220 */ /* 0x080fe20000400000 */
[----:B------:R-:W-:Y:S02]  /*11f90*/  ISETP.GT.AND P4, PT, R0, 0x68, P2 ;  /* 0x000000680000780c */ /* 0x000fe40001784270 */
[----:B0-----:R-:W-:Y:S01]  /*11fa0*/  PRMT R14, R8, 0x7610, R14 ;  /* 0x00007610080e7816 */ /* 0x001fe2000000000e */
[----:B------:R-:W-:Y:S01]  /*11fb0*/  FMUL R8, R217, R2 ;  /* 0x00000002d9087220 */ /* 0x000fe20000400000 */
[----:B------:R-:W-:-:S02]  /*11fc0*/  ISETP.GT.AND P5, PT, R0, 0x69, P2 ;  /* 0x000000690000780c */ /* 0x000fc400017a4270 */
[----:B------:R-:W-:Y:S02]  /*11fd0*/  ISETP.GT.AND P1, PT, R0, 0x70, P3 ;  /* 0x000000700000780c */ /* 0x000fe40001f24270 */
[----:B------:R-:W-:Y:S01]  /*11fe0*/  F2FP.BF16.F32.PACK_AB R8, RZ, R8 ;  /* 0x00000008ff08723e */ /* 0x000fe200000010ff */
[----:B------:R0:W-:Y:S01]  /*11ff0*/  @P0 STG.E.U16 desc[UR36][R4.64+0xd2], R11 ;  /* 0x0000d20b04000986 */ /* 0x0001e2000c101524 */
[----:B------:R-:W-:Y:S02]  /*12000*/  F2FP.BF16.F32.PACK_AB R9, RZ, R9 ;  /* 0x00000009ff09723e */ /* 0x000fe400000010ff */
[----:B------:R-:W-:Y:S02]  /*12010*/  F2FP.BF16.F32.PACK_AB R10, RZ, R10 ;  /* 0x0000000aff0a723e */ /* 0x000fe400000010ff */
[----:B------:R-:W-:Y:S02]  /*12020*/  PRMT R12, R9, 0x7610, R12 ;  /* 0x00007610090c7816 */ /* 0x000fe4000000000c */
[----:B------:R-:W-:-:S02]  /*12030*/  PRMT R13, R10, 0x7610, R13 ;  /* 0x000076100a0d7816 */ /* 0x000fc4000000000d */
[----:B0-----:R-:W-:Y:S01]  /*12040*/  PRMT R11, R8, 0x7610, R11 ;  /* 0x00007610080b7816 */ /* 0x001fe2000000000b */
[----:B------:R-:W-:Y:S01]  /*12050*/  FMUL R8, R214, R2 ;  /* 0x00000002d6087220 */ /* 0x000fe20000400000 */
[----:B------:R-:W-:Y:S01]  /*12060*/  ISETP.GT.AND P0, PT, R0, 0x71, P3 ;  /* 0x000000710000780c */ /* 0x000fe20001f04270 */
[----:B------:R-:W-:Y:S03]  /*12070*/  @P4 STG.E.U16 desc[UR36][R6.64+0xd0], R12 ;  /* 0x0000d00c06004986 */ /* 0x000fe6000c101524 */
[----:B------:R-:W-:Y:S01]  /*12080*/  F2FP.BF16.F32.PACK_AB R8, RZ, R8 ;  /* 0x00000008ff08723e */ /* 0x000fe200000010ff */
[----:B------:R-:W-:Y:S04]  /*12090*/  @P5 STG.E.U16 desc[UR36][R6.64+0xd2], R13 ;  /* 0x0000d20d06005986 */ /* 0x000fe8000c101524 */
[----:B------:R0:W-:Y:S01]  /*120a0*/  @P1 STG.E.U16 desc[UR36][R4.64+0xe0], R14 ;  /* 0x0000e00e04001986 */ /* 0x0001e2000c101524 */
[-C--:B------:R-:W-:Y:S01]  /*120b0*/  FMUL R9, R216, R2.reuse ;  /* 0x00000002d8097220 */ /* 0x080fe20000400000 */
[----:B------:R-:W-:Y:S01]  /*120c0*/  FMUL R10, R215, R2 ;  /* 0x00000002d70a7220 */ /* 0x000fe20000400000 */
[----:B------:R-:W-:-:S02]  /*120d0*/  ISETP.GT.AND P4, PT, R0, 0x70, P2 ;  /* 0x000000700000780c */ /* 0x000fc40001784270 */
[----:B------:R-:W-:Y:S02]  /*120e0*/  ISETP.GT.AND P5, PT, R0, 0x71, P2 ;  /* 0x000000710000780c */ /* 0x000fe400017a4270 */
[----:B0-----:R-:W-:Y:S01]  /*120f0*/  PRMT R14, R8, 0x7610, R14 ;  /* 0x00007610080e7816 */ /* 0x001fe2000000000e */
[----:B------:R-:W-:Y:S01]  /*12100*/  FMUL R8, R213, R2 ;  /* 0x00000002d5087220 */ /* 0x000fe20000400000 */
[----:B------:R-:W-:Y:S01]  /*12110*/  ISETP.GT.AND P1, PT, R0, 0x78, P3 ;  /* 0x000000780000780c */ /* 0x000fe20001f24270 */
[----:B------:R0:W-:Y:S01]  /*12120*/  @P0 STG.E.U16 desc[UR36][R4.64+0xe2], R11 ;  /* 0x0000e20b04000986 */ /* 0x0001e2000c101524 */
[----:B------:R-:W-:Y:S02]  /*12130*/  F2FP.BF16.F32.PACK_AB R9, RZ, R9 ;  /* 0x00000009ff09723e */ /* 0x000fe400000010ff */
[----:B------:R-:W-:Y:S02]  /*12140*/  F2FP.BF16.F32.PACK_AB R8, RZ, R8 ;  /* 0x00000008ff08723e */ /* 0x000fe400000010ff */
[----:B------:R-:W-:-:S02]  /*12150*/  F2FP.BF16.F32.PACK_AB R10, RZ, R10 ;  /* 0x0000000aff0a723e */ /* 0x000fc400000010ff */
[----:B------:R-:W-:Y:S02]  /*12160*/  PRMT R12, R9, 0x7610, R12 ;  /* 0x00007610090c7816 */ /* 0x000fe4000000000c */
[----:B------:R-:W-:Y:S02]  /*12170*/  PRMT R13, R10, 0x7610, R13 ;  /* 0x000076100a0d7816 */ /* 0x000fe4000000000d */
        /* <DEDUP_REMOVED lines=245> */
[----:B------:R-:W-:Y:S01]  /*130d0*/  @P5 STG.E.U16 desc[UR36][R6.64+0x1a2], R13 ;  /* 0x0001a20d06005986 */ /* 0x000fe2000c101524 */
[-C--:B------:R-:W-:Y:S01]  /*130e0*/  FMUL R9, R164, R2.reuse ;  /* 0x00000002a4097220 */ /* 0x080fe20000400000 */
[----:B------:R-:W-:Y:S01]  /*130f0*/  FMUL R10, R161, R2 ;  /* 0x00000002a10a7220 */ /* 0x000fe20000400000 */
[C---:B------:R-:W-:Y:S01]  /*13100*/  ISETP.GT.AND P4, PT, R0.reuse, 0xd8, P2 ;  /* 0x000000d80000780c */ /* 0x040fe20001784270 */
[----:B------:R0:W-:Y:S01]  /*13110*/  @P1 STG.E.U16 desc[UR36][R4.64+0x1b0], R14 ;  /* 0x0001b00e04001986 */ /* 0x0001e2000c101524 */
[----:B------:R-:W-:-:S02]  /*13120*/  ISETP.GT.AND P5, PT, R0, 0xd9, P2 ;  /* 0x000000d90000780c */ /* 0x000fc400017a4270 */
[----:B------:R-:W-:Y:S02]  /*13130*/  ISETP.GT.AND P1, PT, R0, 0xe0, P3 ;  /* 0x000000e00000780c */ /* 0x000fe40001f24270 */
[----:B------:R-:W-:Y:S02]  /*13140*/  F2FP.BF16.F32.PACK_AB R9, RZ, R9 ;  /* 0x00000009ff09723e */ /* 0x000fe400000010ff */
[----:B------:R-:W-:Y:S02]  /*13150*/  F2FP.BF16.F32.PACK_AB R10, RZ, R10 ;  /* 0x0000000aff0a723e */ /* 0x000fe400000010ff */
[----:B0-----:R-:W-:Y:S01]  /*13160*/  PRMT R14, R8, 0x7610, R14 ;  /* 0x00007610080e7816 */ /* 0x001fe2000000000e */
[----:B------:R-:W-:Y:S01]  /*13170*/  FMUL R8, R159, R2 ;  /* 0x000000029f087220 */ /* 0x000fe20000400000 */
[----:B------:R-:W-:Y:S01]  /*13180*/  PRMT R12, R9, 0x7610, R12 ;  /* 0x00007610090c7816 */ /* 0x000fe2000000000c */
[----:B------:R0:W-:Y:S03]  /*13190*/  @P0 STG.E.U16 desc[UR36][R4.64+0x1b2], R11 ;  /* 0x0001b20b04000986 */ /* 0x0001e6000c101524 */
[----:B------:R-:W-:-:S02]  /*131a0*/  F2FP.BF16.F32.PACK_AB R8, RZ, R8 ;  /* 0x00000008ff08723e */ /* 0x000fc400000010ff */
[----:B------:R-:W-:Y:S01]  /*131b0*/  PRMT R13, R10, 0x7610, R13 ;  /* 0x000076100a0d7816 */ /* 0x000fe2000000000d */
[----:B------:R-:W-:Y:S01]  /*131c0*/  @P4 STG.E.U16 desc[UR36][R6.64+0x1b0], R12 ;  /* 0x0001b00c06004986 */ /* 0x000fe2000c101524 */
[-C--:B------:R-:W-:Y:S01]  /*131d0*/  FMUL R9, R158, R2.reuse ;  /* 0x000000029e097220 */ /* 0x080fe20000400000 */
[----:B------:R-:W-:Y:S02]  /*131e0*/  ISETP.GT.AND P0, PT, R0, 0xe1, P3 ;  /* 0x000000e10000780c */ /* 0x000fe40001f04270 */
[----:B0-----:R-:W-:Y:S01]  /*131f0*/  PRMT R11, R8, 0x7610, R11 ;  /* 0x00007610080b7816 */ /* 0x001fe2000000000b */
[-C--:B------:R-:W-:Y:S01]  /*13200*/  FMUL R8, R156, R2.reuse ;  /* 0x000000029c087220 */ /* 0x080fe20000400000 */
[----:B------:R-:W-:Y:S01]  /*13210*/  @P5 STG.E.U16 desc[UR36][R6.64+0x1b2], R13 ;  /* 0x0001b20d06005986 */ /* 0x000fe2000c101524 */
[----:B------:R-:W-:Y:S01]  /*13220*/  FMUL R10, R157, R2 ;  /* 0x000000029d0a7220 */ /* 0x000fe20000400000 */
[C---:B------:R-:W-:Y:S02]  /*13230*/  ISETP.GT.AND P4, PT, R0.reuse, 0xe0, P2 ;  /* 0x000000e00000780c */ /* 0x040fe40001784270 */
[----:B------:R0:W-:Y:S01]  /*13240*/  @P1 STG.E.U16 desc[UR36][R4.64+0x1c0], R14 ;  /* 0x0001c00e04001986 */ /* 0x0001e2000c101524 */
[----:B------:R-:W-:-:S02]  /*13250*/  ISETP.GT.AND P5, PT, R0, 0xe1, P2 ;  /* 0x000000e10000780c */ /* 0x000fc400017a4270 */
[----:B------:R-:W-:Y:S02]  /*13260*/  ISETP.GT.AND P1, PT, R0, 0xe8, P3 ;  /* 0x000000e80000780c */ /* 0x000fe40001f24270 */
[----:B------:R-:W-:Y:S02]  /*13270*/  F2FP.BF16.F32.PACK_AB R8, RZ, R8 ;  /* 0x00000008ff08723e */ /* 0x000fe400000010ff */
[----:B------:R-:W-:Y:S02]  /*13280*/  F2FP.BF16.F32.PACK_AB R9, RZ, R9 ;  /* 0x00000009ff09723e */ /* 0x000fe400000010ff */
[----:B------:R-:W-:Y:S02]  /*13290*/  F2FP.BF16.F32.PACK_AB R10, RZ, R10 ;  /* 0x0000000aff0a723e */ /* 0x000fe400000010ff */
[----:B0-----:R-:W-:Y:S01]  /*132a0*/  PRMT R14, R8, 0x7610, R14 ;  /* 0x00007610080e7816 */ /* 0x001fe2000000000e */
[----:B------:R-:W-:Y:S01]  /*132b0*/  FMUL R8, R155, R2 ;  /* 0x000000029b087220 */ /* 0x000fe20000400000 */
[----:B------:R-:W-:-:S02]  /*132c0*/  PRMT R12, R9, 0x7610, R12 ;  /* 0x00007610090c7816 */ /* 0x000fc4000000000c */
[----:B------:R-:W-:Y:S01]  /*132d0*/  PRMT R13, R10, 0x7610, R13 ;  /* 0x000076100a0d7816 */ /* 0x000fe2000000000d */
[----:B------:R0:W-:Y:S01]  /*132e0*/  @P0 STG.E.U16 desc[UR36][R4.64+0x1c2], R11 ;  /* 0x0001c20b04000986 */ /* 0x0001e2000c101524 */
[----:B------:R-:W-:Y:S01]  /*132f0*/  F2FP.BF16.F32.PACK_AB R8, RZ, R8 ;  /* 0x00000008ff08723e */ /* 0x000fe200000010ff */
[----:B------:R-:W-:Y:S02]  /*13300*/  FMUL R9, R154, R2 ;  /* 0x000000029a097220 */ /* 0x000fe40000400000 */
[----:B------:R1:W-:Y:S01]  /*13310*/  @P4 STG.E.U16 desc[UR36][R6.64+0x1c0], R12 ;  /* 0x0001c00c06004986 */ /* 0x0003e2000c101524 */
[----:B------:R-:W-:-:S03]  /*13320*/  ISETP.GT.AND P0, PT, R0, 0xe9, P3 ;  /* 0x000000e90000780c */ /* 0x000fc60001f04270 */
[----:B------:R2:W-:Y:S01]  /*13330*/  @P5 STG.E.U16 desc[UR36][R6.64+0x1c2], R13 ;  /* 0x0001c20d06005986 */ /* 0x0005e2000c101524 */
[----:B------:R-:W-:-:S03]  /*13340*/  ISETP.GT.AND P4, PT, R0, 0xe9, P2 ;  /* 0x000000e90000780c */ /* 0x000fc60001784270 */
[----:B------:R-:W-:Y:S01]  /*13350*/  @P1 STG.E.U16 desc[UR36][R4.64+0x1d0], R14 ;  /* 0x0001d00e04001986 */ /* 0x000fe2000c101524 */
[----:B------:R-:W-:Y:S02]  /*13360*/  ISETP.GT.AND P1, PT, R0, 0xe8, P2 ;  /* 0x000000e80000780c */ /* 0x000fe40001724270 */
[----:B0-----:R-:W-:Y:S01]  /*13370*/  PRMT R11, R8, 0x7610, R11 ;  /* 0x00007610080b7816 */ /* 0x001fe2000000000b */
[-C--:B------:R-:W-:Y:S01]  /*13380*/  FMUL R8, R152, R2.reuse ;  /* 0x0000000298087220 */ /* 0x080fe20000400000 */
[----:B------:R-:W-:Y:S01]  /*13390*/  ISETP.GT.AND P5, PT, R0, 0xf0, P3 ;  /* 0x000000f00000780c */ /* 0x000fe20001fa4270 */
[----:B------:R-:W-:Y:S01]  /*133a0*/  FMUL R10, R153, R2 ;  /* 0x00000002990a7220 */ /* 0x000fe20000400000 */
[----:B------:R-:W-:Y:S02]  /*133b0*/  F2FP.BF16.F32.PACK_AB R9, RZ, R9 ;  /* 0x00000009ff09723e */ /* 0x000fe400000010ff */
[----:B------:R-:W-:Y:S02]  /*133c0*/  F2FP.BF16.F32.PACK_AB R8, RZ, R8 ;  /* 0x00000008ff08723e */ /* 0x000fe400000010ff */
[----:B-1----:R-:W-:-:S02]  /*133d0*/  PRMT R12, R9, 0x7610, R12 ;  /* 0x00007610090c7816 */ /* 0x002fc4000000000c */
[----:B------:R-:W-:Y:S02]  /*133e0*/  F2FP.BF16.F32.PACK_AB R10, RZ, R10 ;  /* 0x0000000aff0a723e */ /* 0x000fe400000010ff */
[----:B--2---:R-:W-:Y:S01]  /*133f0*/  PRMT R13, R8, 0x7610, R13 ;  /* 0x00007610080d7816 */ /* 0x004fe2000000000d */
[----:B------:R-:W-:Y:S01]  /*13400*/  @P0 STG.E.U16 desc[UR36][R4.64+0x1d2], R11 ;  /* 0x0001d20b04000986 */ /* 0x000fe2000c101524 */
[----:B------:R-:W-:-:S03]  /*13410*/  FMUL R8, R23, R2 ;  /* 0x0000000217087220 */ /* 0x000fc60000400000 */
[----:B------:R0:W-:Y:S01]  /*13420*/  @P1 STG.E.U16 desc[UR36][R6.64+0x1d0], R12 ;  /* 0x0001d00c06001986 */ /* 0x0001e2000c101524 */
[----:B------:R-:W-:-:S03]  /*13430*/  FMUL R9, R22, R2 ;  /* 0x0000000216097220 */ /* 0x000fc60000400000 */
[----:B------:R-:W-:Y:S01]  /*13440*/  @P4 STG.E.U16 desc[UR36][R6.64+0x1d2], R10 ;  /* 0x0001d20a06004986 */ /* 0x000fe2000c101524 */
[----:B------:R-:W-:-:S03]  /*13450*/  ISETP.GT.AND P4, PT, R0, 0xf0, P2 ;  /* 0x000000f00000780c */ /* 0x000fc60001784270 */
[----:B------:R1:W-:Y:S01]  /*13460*/  @P5 STG.E.U16 desc[UR36][R4.64+0x1e0], R13 ;  /* 0x0001e00d04005986 */ /* 0x0003e2000c101524 */
[----:B------:R-:W-:Y:S02]  /*13470*/  ISETP.GT.AND P5, PT, R0, 0xf1, P3 ;  /* 0x000000f10000780c */ /* 0x000fe40001fa4270 */
[C---:B------:R-:W-:Y:S02]  /*13480*/  ISETP.GT.AND P1, PT, R3.reuse, 0x80, PT ;  /* 0x000000800300780c */ /* 0x040fe40003f24270 */
[----:B------:R-:W-:Y:S02]  /*13490*/  ISETP.GT.AND P0, PT, R3, 0x88, PT ;  /* 0x000000880300780c */ /* 0x000fe40003f04270 */
[----:B------:R-:W-:Y:S02]  /*134a0*/  F2FP.BF16.F32.PACK_AB R8, RZ, R8 ;  /* 0x00000008ff08723e */ /* 0x000fe400000010ff */
[----:B------:R-:W-:Y:S02]  /*134b0*/  F2FP.BF16.F32.PACK_AB R3, RZ, R9 ;  /* 0x00000009ff03723e */ /* 0x000fe400000010ff */
[----:B0-----:R-:W-:-:S02]  /*134c0*/  PRMT R12, R8, 0x7610, R12 ;  /* 0x00007610080c7816 */ /* 0x001fc4000000000c */
[----:B-1----:R-:W-:-:S03]  /*134d0*/  PRMT R13, R3, 0x7610, R13 ;  /* 0x00007610030d7816 */ /* 0x002fc6000000000d */
[----:B------:R0:W-:Y:S01]  /*134e0*/  @P5 STG.E.U16 desc[UR36][R4.64+0x1e2], R12 ;  /* 0x0001e20c04005986 */ /* 0x0001e2000c101524 */
[-C--:B------:R-:W-:Y:S01]  /*134f0*/  FMUL R9, R19, R2.reuse ;  /* 0x0000000213097220 */ /* 0x080fe20000400000 */
[C---:B------:R-:W-:Y:S02]  /*13500*/  ISETP.GT.AND P5, PT, R0.reuse, 0xf8, P3 ;  /* 0x000000f80000780c */ /* 0x040fe40001fa4270 */
[----:B------:R1:W-:Y:S01]  /*13510*/  @P4 STG.E.U16 desc[UR36][R6.64+0x1e0], R13 ;  /* 0x0001e00d06004986 */ /* 0x0003e2000c101524 */
[C---:B------:R-:W-:Y:S01]  /*13520*/  ISETP.GT.AND P4, PT, R0.reuse, 0xf1, P2 ;  /* 0x000000f10000780c */ /* 0x040fe20001784270 */
[-C--:B------:R-:W-:Y:S01]  /*13530*/  FMUL R11, R21, R2.reuse ;  /* 0x00000002150b7220 */ /* 0x080fe20000400000 */
[----:B------:R-:W-:Y:S01]  /*13540*/  ISETP.GT.AND P3, PT, R0, 0xf9, P3 ;  /* 0x000000f90000780c */ /* 0x000fe20001f64270 */
[-C--:B------:R-:W-:Y:S01]  /*13550*/  FMUL R10, R20, R2.reuse ;  /* 0x00000002140a7220 */ /* 0x080fe20000400000 */
[----:B------:R-:W-:Y:S01]  /*13560*/  USHF.L.U32 UR9, UR4, 0x8, URZ ;  /* 0x0000000804097899 */ /* 0x000fe2000800063f */
[----:B------:R-:W-:Y:S01]  /*13570*/  FMUL R8, R18, R2 ;  /* 0x0000000212087220 */ /* 0x000fe20000400000 */
[----:B------:R-:W-:Y:S01]  /*13580*/  F2FP.BF16.F32.PACK_AB R9, RZ, R9 ;  /* 0x00000009ff09723e */ /* 0x000fe200000010ff */
[----:B------:R-:W-:Y:S01]  /*13590*/  USHF.L.U64.HI UR8, UR4, 0x8, UR5 ;  /* 0x0000000804087899 */ /* 0x000fe20008010205 */
[----:B------:R-:W-:-:S02]  /*135a0*/  F2FP.BF16.F32.PACK_AB R11, RZ, R11 ;  /* 0x0000000bff0b723e */ /* 0x000fc400000010ff */
[----:B------:R-:W-:Y:S02]  /*135b0*/  F2FP.BF16.F32.PACK_AB R10, RZ, R10 ;  /* 0x0000000aff0a723e */ /* 0x000fe400000010ff */
[----:B0-----:R-:W-:Y:S01]  /*135c0*/  PRMT R12, R9, 0x7610, R12 ;  /* 0x00007610090c7816 */ /* 0x001fe2000000000c */
[----:B------:R-:W-:Y:S01]  /*135d0*/  IMAD.U32 R9, RZ, RZ, UR9 ;  /* 0x00000009ff097e24 */ /* 0x000fe2000f8e00ff */
[----:B------:R-:W-:Y:S01]  /*135e0*/  F2FP.BF16.F32.PACK_AB R8, RZ, R8 ;  /* 0x00000008ff08723e */ /* 0x000fe200000010ff */
[----:B------:R0:W-:Y:S03]  /*135f0*/  @P4 STG.E.U16 desc[UR36][R6.64+0x1e2], R11 ;  /* 0x0001e20b06004986 */ /* 0x0001e6000c101524 */
[----:B-1----:R-:W-:Y:S01]  /*13600*/  PRMT R13, R8, 0x7610, R13 ;  /* 0x00007610080d7816 */ /* 0x002fe2000000000d */
[----:B------:R-:W-:Y:S04]  /*13610*/  @P5 STG.E.U16 desc[UR36][R4.64+0x1f0], R10 ;  /* 0x0001f00a04005986 */ /* 0x000fe8000c101524 */
[----:B------:R1:W-:Y:S01]  /*13620*/  @P3 STG.E.U16 desc[UR36][R4.64+0x1f2], R12 ;  /* 0x0001f20c04003986 */ /* 0x0003e2000c101524 */
[----:B------:R-:W-:Y:S01]  /*13630*/  IADD3 R8, P3, P5, R4, UR7, R9 ;  /* 0x0000000704087c10 */ /* 0x000fe2000fd7e009 */
[----:B0-----:R-:W-:Y:S01]  /*13640*/  IMAD.U32 R11, RZ, RZ, UR8 ;  /* 0x00000008ff0b7e24 */ /* 0x001fe2000f8e00ff */
[----:B------:R-:W-:-:S02]  /*13650*/  ISETP.GT.AND P4, PT, R0, 0xf8, P2 ;  /* 0x000000f80000780c */ /* 0x000fc40001784270 */
[C---:B------:R-:W-:Y:S02]  /*13660*/  ISETP.GT.AND P2, PT, R0.reuse, 0xf9, P2 ;  /* 0x000000f90000780c */ /* 0x040fe40001744270 */
[----:B------:R-:W-:Y:S02]  /*13670*/  IADD3.X R9, R5, UR6, R11, P3, P5 ;  /* 0x0000000605097c10 */ /* 0x000fe40009fea40b */
[----:B------:R-:W-:Y:S01]  /*13680*/  ISETP.GT.AND P3, PT, R0, 0x1, P1 ;  /* 0x000000010000780c */ /* 0x000fe20000f64270 */
[-C--:B------:R-:W-:Y:S01]  /*13690*/  FMUL R3, R15, R2.reuse ;  /* 0x000000020f037220 */ /* 0x080fe20000400000 */
[----:B------:R-:W-:Y:S01]  /*136a0*/  FMUL R25, R25, R2 ;  /* 0x0000000219197220 */ /* 0x000fe20000400000 */
[----:B-1----:R-:W-:-:S03]  /*136b0*/  IADD3 R4, P5, R4, UR9, RZ ;  /* 0x0000000904047c10 */ /* 0x002fc6000ffbe0ff */
[----:B------:R-:W-:Y:S02]  /*136c0*/  F2FP.BF16.F32.PACK_AB R3, RZ, R3 ;  /* 0x00000003ff03723e */ /* 0x000fe400000010ff */
[----:B------:R-:W-:Y:S02]  /*136d0*/  F2FP.BF16.F32.PACK_AB R25, RZ, R25 ;  /* 0x00000019ff19723e */ /* 0x000fe400000010ff */
[----:B------:R-:W-:Y:S01]  /*136e0*/  IADD3.X R5, R5, UR8, RZ, P5, !PT ;  /* 0x0000000805057c10 */ /* 0x000fe2000affe4ff */
[----:B------:R-:W-:Y:S01]  /*136f0*/  @P4 STG.E.U16 desc[UR36][R6.64+0x1f0], R13 ;  /* 0x0001f00d06004986 */ /* 0x000fe2000c101524 */
[----:B------:R-:W-:-:S03]  /*13700*/  ISETP.GT.AND P4, PT, R0, RZ, P1 ;  /* 0x000000ff0000720c */ /* 0x000fc60000f84270 */
[----:B------:R0:W-:Y:S01]  /*13710*/  @P2 STG.E.U16 desc[UR36][R6.64+0x1f2], R3 ;  /* 0x0001f20306002986 */ /* 0x0001e2000c101524 */
[----:B------:R-:W-:-:S03]  /*13720*/  ISETP.GT.AND P2, PT, R0, RZ, P0 ;  /* 0x000000ff0000720c */ /* 0x000fc60000744270 */
[----:B------:R-:W-:Y:S01]  /*13730*/  @P3 STG.E.U16 desc[UR36][R4.64+0x2], R25 ;  /* 0x0000021904003986 */ /* 0x000fe2000c101524 */
[----:B------:R-:W-:Y:S01]  /*13740*/  IADD3 R10, P3, R4, UR7, RZ ;  /* 0x00000007040a7c10 */ /* 0x000fe2000ff7e0ff */
[-C--:B------:R-:W-:Y:S01]  /*13750*/  FMUL R24, R24, R2.reuse ;  /* 0x0000000218187220 */ /* 0x080fe20000400000 */
[-C--:B------:R-:W-:Y:S01]  /*13760*/  FMUL R26, R26, R2.reuse ;  /* 0x000000021a1a7220 */ /* 0x080fe20000400000 */
[C---:B------:R-:W-:Y:S02]  /*13770*/  ISETP.GT.AND P5, PT, R0.reuse, 0x1, P0 ;  /* 0x000000010000780c */ /* 0x040fe400007a4270 */
[----:B------:R-:W-:Y:S02]  /*13780*/  IADD3.X R11, R5, UR6, RZ, P3, !PT ;  /* 0x00000006050b7c10 */ /* 0x000fe40009ffe4ff */
[----:B------:R-:W-:Y:S01]  /*13790*/  ISETP.GT.AND P3, PT, R0, 0x9, P1 ;  /* 0x000000090000780c */ /* 0x000fe20000f64270 */
[-C--:B------:R-:W-:Y:S01]  /*137a0*/  FMUL R27, R27, R2.reuse ;  /* 0x000000021b1b7220 */ /* 0x080fe20000400000 */
[----:B------:R-:W-:Y:S01]  /*137b0*/  FMUL R29, R29, R2 ;  /* 0x000000021d1d7220 */ /* 0x000fe20000400000 */
[----:B------:R-:W-:-:S02]  /*137c0*/  F2FP.BF16.F32.PACK_AB R24, RZ, R24 ;  /* 0x00000018ff18723e */ /* 0x000fc400000010ff */
[----:B------:R-:W-:Y:S02]  /*137d0*/  F2FP.BF16.F32.PACK_AB R26, RZ, R26 ;  /* 0x0000001aff1a723e */ /* 0x000fe400000010ff */
[----:B------:R-:W-:Y:S01]  /*137e0*/  F2FP.BF16.F32.PACK_AB R27, RZ, R27 ;  /* 0x0000001bff1b723e */ /* 0x000fe200000010ff */
[----:B------:R-:W-:Y:S01]  /*137f0*/  @P4 STG.E.U16 desc[UR36][R4.64], R24 ;  /* 0x0000001804004986 */ /* 0x000fe2000c101524 */
[----:B------:R-:W-:Y:S02]  /*13800*/  F2FP.BF16.F32.PACK_AB R29, RZ, R29 ;  /* 0x0000001dff1d723e */ /* 0x000fe400000010ff */
[C---:B------:R-:W-:Y:S01]  /*13810*/  ISETP.GT.AND P4, PT, R0.reuse, 0x8, P1 ;  /* 0x000000080000780c */ /* 0x040fe20000f84270 */
[----:B------:R-:W-:Y:S01]  /*13820*/  @P2 STG.E.U16 desc[UR36][R10.64], R26 ;  /* 0x0000001a0a002986 */ /* 0x000fe2000c101524 */
[----:B------:R-:W-:Y:S01]  /*13830*/  ISETP.GT.AND P2, PT, R0, 0x8, P0 ;  /* 0x000000080000780c */ /* 0x000fe20000744270 */
[-C--:B------:R-:W-:Y:S01]  /*13840*/  FMUL R28, R28, R2.reuse ;  /* 0x000000021c1c7220 */ /* 0x080fe20000400000 */
[----:B------:R-:W-:Y:S01]  /*13850*/  FMUL R30, R30, R2 ;  /* 0x000000021e1e7220 */ /* 0x000fe20000400000 */
[----:B------:R-:W-:Y:S01]  /*13860*/  @P5 STG.E.U16 desc[UR36][R10.64+0x2], R27 ;  /* 0x0000021b0a005986 */ /* 0x000fe2000c101524 */
[----:B------:R-:W-:-:S03]  /*13870*/  ISETP.GT.AND P5, PT, R0, 0x9, P0 ;  /* 0x000000090000780c */ /* 0x000fc600007a4270 */
[----:B------:R-:W-:Y:S01]  /*13880*/  @P3 STG.E.U16 desc[UR36][R4.64+0x12], R29 ;  /* 0x0000121d04003986 */ /* 0x000fe2000c101524 */
[----:B0-----:R-:W-:Y:S02]  /*13890*/  IADD3 R6, P3, R4, UR7, RZ ;  /* 0x0000000704067c10 */ /* 0x001fe4000ff7e0ff */
[----:B------:R-:W-:Y:S01]  /*138a0*/  F2FP.BF16.F32.PACK_AB R28, RZ, R28 ;  /* 0x0000001cff1c723e */ /* 0x000fe200000010ff */
[----:B------:R-:W-:Y:S01]  /*138b0*/  FMUL R31, R31, R2 ;  /* 0x000000021f1f7220 */ /* 0x000fe20000400000 */
[----:B------:R-:W-:Y:S02]  /*138c0*/  F2FP.BF16.F32.PACK_AB R30, RZ, R30 ;  /* 0x0000001eff1e723e */ /* 0x000fe400000010ff */
[----:B------:R-:W-:Y:S01]  /*138d0*/  IADD3.X R7, R5, UR6, RZ, P3, !PT ;  /* 0x0000000605077c10 */ /* 0x000fe20009ffe4ff */
[----:B------:R-:W-:Y:S01]  /*138e0*/  @P4 STG.E.U16 desc[UR36][R4.64+0x10], R28 ;  /* 0x0000101c04004986 */ /* 0x000fe2000c101524 */
[----:B------:R-:W-:-:S03]  /*138f0*/  F2FP.BF16.F32.PACK_AB R31, RZ, R31 ;  /* 0x0000001fff1f723e */ /* 0x000fc600000010ff */
[----:B------:R0:W-:Y:S01]  /*13900*/  @P2 STG.E.U16 desc[UR36][R6.64+0x10], R30 ;  /* 0x0000101e06002986 */ /* 0x0001e2000c101524 */
[C---:B------:R-:W-:Y:S02]  /*13910*/  ISETP.GT.AND P2, PT, R0.reuse, 0x10, P0 ;  /* 0x000000100000780c */ /* 0x040fe40000744270 */
[C---:B------:R-:W-:Y:S01]  /*13920*/  ISETP.GT.AND P4, PT, R0.reuse, 0x10, P1 ;  /* 0x000000100000780c */ /* 0x040fe20000f84270 */
[----:B------:R-:W-:Y:S01]  /*13930*/  @P5 STG.E.U16 desc[UR36][R8.64+0x12], R31 ;  /* 0x0000121f08005986 */ /* 0x000fe2000c101524 */
[----:B------:R-:W-:Y:S01]  /*13940*/  ISETP.GT.AND P3, PT, R0, 0x11, P1 ;  /* 0x000000110000780c */ /* 0x000fe20000f64270 */
[-C--:B------:R-:W-:Y:S01]  /*13950*/  FMUL R32, R32, R2.reuse ;  /* 0x0000000220207220 */ /* 0x080fe20000400000 */
[----:B------:R-:W-:Y:S01]  /*13960*/  ISETP.GT.AND P5, PT, R0, 0x11, P0 ;  /* 0x000000110000780c */ /* 0x000fe200007a4270 */
[-C--:B------:R-:W-:Y:S01]  /*13970*/  FMUL R33, R33, R2.reuse ;  /* 0x0000000221217220 */ /* 0x080fe20000400000 */
[----:B------:R-:W-:Y:S02]  /*13980*/  FMUL R34, R34, R2 ;  /* 0x0000000222227220 */ /* 0x000fe40000400000 */
[----:B------:R-:W-:-:S02]  /*13990*/  F2FP.BF16.F32.PACK_AB R32, RZ, R32 ;  /* 0x00000020ff20723e */ /* 0x000fc400000010ff */
[----:B------:R-:W-:Y:S01]  /*139a0*/  F2FP.BF16.F32.PACK_AB R33, RZ, R33 ;  /* 0x00000021ff21723e */ /* 0x000fe200000010ff */
[----:B0-----:R-:W-:Y:S01]  /*139b0*/  @P2 IMAD.MOV.U32 R6, RZ, RZ, R8 ;  /* 0x000000ffff062224 */ /* 0x001fe200078e0008 */
[----:B------:R-:W-:Y:S01]  /*139c0*/  F2FP.BF16.F32.PACK_AB R34, RZ, R34 ;  /* 0x00000022ff22723e */ /* 0x000fe200000010ff */
[----:B------:R-:W-:Y:S02]  /*139d0*/  @P2 IMAD.MOV.U32 R7, RZ, RZ, R9 ;  /* 0x000000ffff072224 */ /* 0x000fe400078e0009 */
[----:B------:R-:W-:Y:S01]  /*139e0*/  FMUL R35, R35, R2 ;  /* 0x0000000223237220 */ /* 0x000fe20000400000 */
[----:B------:R-:W-:Y:S04]  /*139f0*/  @P4 STG.E.U16 desc[UR36][R4.64+0x20], R32 ;  /* 0x0000202004004986 */ /* 0x000fe8000c101524 */
[----:B------:R-:W-:Y:S01]  /*13a00*/  @P3 STG.E.U16 desc[UR36][R4.64+0x22], R33 ;  /* 0x0000222104003986 */ /* 0x000fe2000c101524 */
[----:B------:R-:W-:-:S03]  /*13a10*/  F2FP.BF16.F32.PACK_AB R35, RZ, R35 ;  /* 0x00000023ff23723e */ /* 0x000fc600000010ff */
[----:B------:R0:W-:Y:S01]  /*13a20*/  @P2 STG.E.U16 desc[UR36][R6.64+0x20], R34 ;  /* 0x0000202206002986 */ /* 0x0001e2000c101524 */
[C---:B------:R-:W-:Y:S02]  /*13a30*/  ISETP.GT.AND P2, PT, R0.reuse, 0x18, P0 ;  /* 0x000000180000780c */ /* 0x040fe40000744270 */
[C---:B------:R-:W-:Y:S02]  /*13a40*/  ISETP.GT.AND P4, PT, R0.reuse, 0x18, P1 ;  /* 0x000000180000780c */ /* 0x040fe40000f84270 */
[----:B------:R-:W-:Y:S02]  /*13a50*/  ISETP.GT.AND P3, PT, R0, 0x19, P1 ;  /* 0x000000190000780c */ /* 0x000fe40000f64270 */
[----:B0-----:R-:W-:Y:S01]  /*13a60*/  @P5 MOV R6, R8 ;  /* 0x0000000800065202 */ /* 0x001fe20000000f00 */
[----:B------:R-:W-:Y:S02]  /*13a70*/  @P5 IMAD.MOV.U32 R7, RZ, RZ, R9 ;  /* 0x000000ffff075224 */ /* 0x000fe400078e0009 */
[-C--:B------:R-:W-:Y:S01]  /*13a80*/  FMUL R36, R36, R2.reuse ;  /* 0x0000000224247220 */ /* 0x080fe20000400000 */
[----:B------:R-:W-:-:S02]  /*13a90*/  FMUL R37, R37, R2 ;  /* 0x0000000225257220 */ /* 0x000fc40000400000 */
[----:B------:R0:W-:Y:S01]  /*13aa0*/  @P5 STG.E.U16 desc[UR36][R6.64+0x22], R35 ;  /* 0x0000222306005986 */ /* 0x0001e2000c101524 */
[----:B------:R-:W-:Y:S01]  /*13ab0*/  ISETP.GT.AND P5, PT, R0, 0x19, P0 ;  /* 0x000000190000780c */ /* 0x000fe200007a4270 */
[----:B------:R-:W-:Y:S01]  /*13ac0*/  FMUL R38, R38, R2 ;  /* 0x0000000226267220 */ /* 0x000fe20000400000 */
[----:B------:R-:W-:Y:S02]  /*13ad0*/  F2FP.BF16.F32.PACK_AB R36, RZ, R36 ;  /* 0x00000024ff24723e */ /* 0x000fe400000010ff */
[----:B------:R-:W-:Y:S01]  /*13ae0*/  F2FP.BF16.F32.PACK_AB R37, RZ, R37 ;  /* 0x00000025ff25723e */ /* 0x000fe200000010ff */
[----:B------:R-:W-:Y:S01]  /*13af0*/  FMUL R39, R39, R2 ;  /* 0x0000000227277220 */ /* 0x000fe20000400000 */
[----:B------:R-:W-:Y:S01]  /*13b00*/  F2FP.BF16.F32.PACK_AB R38, RZ, R38 ;  /* 0x00000026ff26723e */ /* 0x000fe200000010ff */
[----:B------:R-:W-:Y:S01]  /*13b10*/  @P4 STG.E.U16 desc[UR36][R4.64+0x30], R36 ;  /* 0x0000302404004986 */ /* 0x000fe2000c101524 */
[----:B0-----:R-:W-:Y:S02]  /*13b20*/  @P2 IMAD.MOV.U32 R6, RZ, RZ, R8 ;  /* 0x000000ffff062224 */ /* 0x001fe400078e0008 */
[----:B------:R-:W-:Y:S01]  /*13b30*/  @P2 IMAD.MOV.U32 R7, RZ, RZ, R9 ;  /* 0x000000ffff072224 */ /* 0x000fe200078e0009 */
[----:B------:R-:W-:Y:S01]  /*13b40*/  @P3 STG.E.U16 desc[UR36][R4.64+0x32], R37 ;  /* 0x0000322504003986 */ /* 0x000fe2000c101524 */
[----:B------:R-:W-:-:S03]  /*13b50*/  F2FP.BF16.F32.PACK_AB R39, RZ, R39 ;  /* 0x00000027ff27723e */ /* 0x000fc600000010ff */
[----:B------:R0:W-:Y:S01]  /*13b60*/  @P2 STG.E.U16 desc[UR36][R6.64+0x30], R38 ;  /* 0x0000302606002986 */ /* 0x0001e2000c101524 */
[C---:B------:R-:W-:Y:S02]  /*13b70*/  ISETP.GT.AND P2, PT, R0.reuse, 0x20, P0 ;  /* 0x000000200000780c */ /* 0x040fe40000744270 */
[C---:B------:R-:W-:Y:S02]  /*13b80*/  ISETP.GT.AND P4, PT, R0.reuse, 0x20, P1 ;  /* 0x000000200000780c */ /* 0x040fe40000f84270 */
[----:B------:R-:W-:Y:S01]  /*13b90*/  ISETP.GT.AND P3, PT, R0, 0x21, P1 ;  /* 0x000000210000780c */ /* 0x000fe20000f64270 */
[----:B0-----:R-:W-:Y:S02]  /*13ba0*/  @P5 IMAD.MOV.U32 R6, RZ, RZ, R8 ;  /* 0x000000ffff065224 */ /* 0x001fe400078e0008 */
        /* <DEDUP_REMOVED lines=11> */
[----:B0-----:R-:W-:Y:S01]  /*13c60*/  @P2 MOV R6, R8 ;  /* 0x0000000800062202 */ /* 0x001fe20000000f00 */
[----:B------:R-:W-:-:S02]  /*13c70*/  @P2 IMAD.MOV.U32 R7, RZ, RZ, R9 ;  /* 0x000000ffff072224 */ /* 0x000fc400078e0009 */
        /* <DEDUP_REMOVED lines=466> */
[-C--:B------:R-:W-:Y:S01]  /*159a0*/  FMUL R136, R136, R2.reuse ;  /* 0x0000000288887220 */ /* 0x080fe20000400000 */
[----:B0-----:R-:W-:Y:S02]  /*159b0*/  @P5 IMAD.MOV.U32 R6, RZ, RZ, R8 ;  /* 0x000000ffff065224 */ /* 0x001fe400078e0008 */
[----:B------:R-:W-:Y:S02]  /*159c0*/  @P5 IMAD.MOV.U32 R7, RZ, RZ, R9 ;  /* 0x000000ffff075224 */ /* 0x000fe400078e0009 */
[-C--:B------:R-:W-:Y:S01]  /*159d0*/  FMUL R137, R137, R2.reuse ;  /* 0x0000000289897220 */ /* 0x080fe20000400000 */
[----:B------:R-:W-:-:S02]  /*159e0*/  FMUL R138, R138, R2 ;  /* 0x000000028a8a7220 */ /* 0x000fc40000400000 */
[----:B------:R0:W-:Y:S01]  /*159f0*/  @P5 STG.E.U16 desc[UR36][R6.64+0x1b2], R135 ;  /* 0x0001b28706005986 */ /* 0x0001e2000c101524 */
[----:B------:R-:W-:Y:S02]  /*15a00*/  ISETP.GT.AND P5, PT, R0, 0xe1, P0 ;  /* 0x000000e10000780c */ /* 0x000fe400007a4270 */
        /* <DEDUP_REMOVED lines=8> */
[----:B------:R-:W-:Y:S01]  /*15a90*/  ISETP.GT.AND P4, PT, R0, 0xe8, P1 ;  /* 0x000000e80000780c */ /* 0x000fe20000f84270 */
[-C--:B------:R-:W-:Y:S01]  /*15aa0*/  FMUL R140, R140, R2.reuse ;  /* 0x000000028c8c7220 */ /* 0x080fe20000400000 */
[----:B------:R-:W-:Y:S01]  /*15ab0*/  F2FP.BF16.F32.PACK_AB R139, RZ, R139 ;  /* 0x0000008bff8b723e */ /* 0x000fe200000010ff */
[----:B------:R0:W-:Y:S01]  /*15ac0*/  @P2 STG.E.U16 desc[UR36][R6.64+0x1c0], R138 ;  /* 0x0001c08a06002986 */ /* 0x0001e2000c101524 */
[C---:B------:R-:W-:Y:S02]  /*15ad0*/  ISETP.GT.AND P2, PT, R0.reuse, 0xe8, P0 ;  /* 0x000000e80000780c */ /* 0x040fe40000744270 */
[----:B------:R-:W-:Y:S01]  /*15ae0*/  ISETP.GT.AND P3, PT, R0, 0xe9, P1 ;  /* 0x000000e90000780c */ /* 0x000fe20000f64270 */
[----:B------:R-:W-:Y:S01]  /*15af0*/  FMUL R141, R141, R2 ;  /* 0x000000028d8d7220 */ /* 0x000fe20000400000 */
[----:B------:R-:W-:Y:S01]  /*15b00*/  F2FP.BF16.F32.PACK_AB R140, RZ, R140 ;  /* 0x0000008cff8c723e */ /* 0x000fe200000010ff */
[----:B0-----:R-:W-:-:S02]  /*15b10*/  @P5 IMAD.MOV.U32 R6, RZ, RZ, R8 ;  /* 0x000000ffff065224 */ /* 0x001fc400078e0008 */
[----:B------:R-:W-:Y:S02]  /*15b20*/  @P5 IMAD.MOV.U32 R7, RZ, RZ, R9 ;  /* 0x000000ffff075224 */ /* 0x000fe400078e0009 */
[----:B------:R-:W-:-:S03]  /*15b30*/  FMUL R142, R142, R2 ;  /* 0x000000028e8e7220 */ /* 0x000fc60000400000 */
[----:B------:R0:W-:Y:S01]  /*15b40*/  @P5 STG.E.U16 desc[UR36][R6.64+0x1c2], R139 ;  /* 0x0001c28b06005986 */ /* 0x0001e2000c101524 */
[C---:B------:R-:W-:Y:S02]  /*15b50*/  ISETP.GT.AND P5, PT, R0.reuse, 0xe9, P0 ;  /* 0x000000e90000780c */ /* 0x040fe400007a4270 */
[----:B------:R-:W-:Y:S01]  /*15b60*/  F2FP.BF16.F32.PACK_AB R141, RZ, R141 ;  /* 0x0000008dff8d723e */ /* 0x000fe200000010ff */
[----:B------:R-:W-:Y:S01]  /*15b70*/  @P4 STG.E.U16 desc[UR36][R4.64+0x1d0], R140 ;  /* 0x0001d08c04004986 */ /* 0x000fe2000c101524 */
[----:B------:R-:W-:Y:S01]  /*15b80*/  ISETP.GT.AND P4, PT, R0, 0xf0, P1 ;  /* 0x000000f00000780c */ /* 0x000fe20000f84270 */
[----:B------:R-:W-:Y:S01]  /*15b90*/  FMUL R143, R143, R2 ;  /* 0x000000028f8f7220 */ /* 0x000fe20000400000 */
[----:B------:R-:W-:Y:S01]  /*15ba0*/  F2FP.BF16.F32.PACK_AB R142, RZ, R142 ;  /* 0x0000008eff8e723e */ /* 0x000fe200000010ff */
[----:B------:R-:W-:Y:S01]  /*15bb0*/  FMUL R144, R144, R2 ;  /* 0x0000000290907220 */ /* 0x000fe20000400000 */
[----:B------:R-:W-:Y:S01]  /*15bc0*/  @P3 STG.E.U16 desc[UR36][R4.64+0x1d2], R141 ;  /* 0x0001d28d04003986 */ /* 0x000fe2000c101524 */
[----:B0-----:R-:W-:-:S02]  /*15bd0*/  @P2 IMAD.MOV.U32 R6, RZ, RZ, R8 ;  /* 0x000000ffff062224 */ /* 0x001fc400078e0008 */
[----:B------:R-:W-:Y:S01]  /*15be0*/  @P2 IMAD.MOV.U32 R7, RZ, RZ, R9 ;  /* 0x000000ffff072224 */ /* 0x000fe200078e0009 */
[C---:B------:R-:W-:Y:S01]  /*15bf0*/  ISETP.GT.AND P3, PT, R0.reuse, 0xf1, P1 ;  /* 0x000000f10000780c */ /* 0x040fe20000f64270 */
[----:B------:R-:W-:Y:S01]  /*15c00*/  FMUL R145, R145, R2 ;  /* 0x0000000291917220 */ /* 0x000fe20000400000 */
[----:B------:R-:W-:Y:S02]  /*15c10*/  F2FP.BF16.F32.PACK_AB R143, RZ, R143 ;  /* 0x0000008fff8f723e */ /* 0x000fe400000010ff */
[----:B------:R0:W-:Y:S01]  /*15c20*/  @P2 STG.E.U16 desc[UR36][R6.64+0x1d0], R142 ;  /* 0x0001d08e06002986 */ /* 0x0001e2000c101524 */
[----:B------:R-:W-:Y:S02]  /*15c30*/  F2FP.BF16.F32.PACK_AB R144, RZ, R144 ;  /* 0x00000090ff90723e */ /* 0x000fe400000010ff */
[----:B------:R-:W-:Y:S02]  /*15c40*/  ISETP.GT.AND P2, PT, R0, 0xf0, P0 ;  /* 0x000000f00000780c */ /* 0x000fe40000744270 */
[----:B------:R-:W-:-:S02]  /*15c50*/  F2FP.BF16.F32.PACK_AB R145, RZ, R145 ;  /* 0x00000091ff91723e */ /* 0x000fc400000010ff */
[----:B0-----:R-:W-:Y:S01]  /*15c60*/  @P5 MOV R6, R8 ;  /* 0x0000000800065202 */ /* 0x001fe20000000f00 */
[----:B------:R-:W-:Y:S02]  /*15c70*/  @P5 IMAD.MOV.U32 R7, RZ, RZ, R9 ;  /* 0x000000ffff075224 */ /* 0x000fe400078e0009 */
[----:B------:R-:W-:-:S03]  /*15c80*/  FMUL R146, R146, R2 ;  /* 0x0000000292927220 */ /* 0x000fc60000400000 */
[----:B------:R0:W-:Y:S04]  /*15c90*/  @P5 STG.E.U16 desc[UR36][R6.64+0x1d2], R143 ;  /* 0x0001d28f06005986 */ /* 0x0001e8000c101524 */
[----:B------:R-:W-:Y:S01]  /*15ca0*/  @P4 STG.E.U16 desc[UR36][R4.64+0x1e0], R144 ;  /* 0x0001e09004004986 */ /* 0x000fe2000c101524 */
[----:B------:R-:W-:-:S03]  /*15cb0*/  ISETP.GT.AND P4, PT, R0, 0xf1, P0 ;  /* 0x000000f10000780c */ /* 0x000fc60000784270 */
[----:B------:R-:W-:Y:S01]  /*15cc0*/  @P3 STG.E.U16 desc[UR36][R4.64+0x1e2], R145 ;  /* 0x0001e29104003986 */ /* 0x000fe2000c101524 */
[C---:B------:R-:W-:Y:S02]  /*15cd0*/  ISETP.GT.AND P3, PT, R0.reuse, 0xf8, P1 ;  /* 0x000000f80000780c */ /* 0x040fe40000f64270 */
[C---:B------:R-:W-:Y:S01]  /*15ce0*/  ISETP.GT.AND P1, PT, R0.reuse, 0xf9, P1 ;  /* 0x000000f90000780c */ /* 0x040fe20000f24270 */
[----:B0-----:R-:W-:Y:S01]  /*15cf0*/  @P2 IMAD.MOV.U32 R6, RZ, RZ, R8 ;  /* 0x000000ffff062224 */ /* 0x001fe200078e0008 */
[----:B------:R-:W-:Y:S01]  /*15d00*/  F2FP.BF16.F32.PACK_AB R146, RZ, R146 ;  /* 0x00000092ff92723e */ /* 0x000fe200000010ff */
[----:B------:R-:W-:Y:S01]  /*15d10*/  @P2 IMAD.MOV.U32 R7, RZ, RZ, R9 ;  /* 0x000000ffff072224 */ /* 0x000fe200078e0009 */
[----:B------:R-:W-:Y:S01]  /*15d20*/  ISETP.GT.AND P5, PT, R0, 0xf8, P0 ;  /* 0x000000f80000780c */ /* 0x000fe200007a4270 */
[-C--:B------:R-:W-:Y:S01]  /*15d30*/  FMUL R147, R147, R2.reuse ;  /* 0x0000000293937220 */ /* 0x080fe20000400000 */
[-C--:B------:R-:W-:Y:S01]  /*15d40*/  FMUL R148, R148, R2.reuse ;  /* 0x0000000294947220 */ /* 0x080fe20000400000 */
[----:B------:R-:W-:Y:S01]  /*15d50*/  FMUL R149, R149, R2 ;  /* 0x0000000295957220 */ /* 0x000fe20000400000 */
[----:B------:R0:W-:Y:S01]  /*15d60*/  @P2 STG.E.U16 desc[UR36][R6.64+0x1e0], R146 ;  /* 0x0001e09206002986 */ /* 0x0001e2000c101524 */
[----:B------:R-:W-:-:S02]  /*15d70*/  ISETP.GT.AND P0, PT, R0, 0xf9, P0 ;  /* 0x000000f90000780c */ /* 0x000fc40000704270 */
[----:B------:R-:W-:Y:S01]  /*15d80*/  F2FP.BF16.F32.PACK_AB R147, RZ, R147 ;  /* 0x00000093ff93723e */ /* 0x000fe200000010ff */
[----:B------:R-:W-:Y:S01]  /*15d90*/  FMUL R150, R150, R2 ;  /* 0x0000000296967220 */ /* 0x000fe20000400000 */
[----:B------:R-:W-:Y:S02]  /*15da0*/  F2FP.BF16.F32.PACK_AB R148, RZ, R148 ;  /* 0x00000094ff94723e */ /* 0x000fe400000010ff */
[----:B------:R-:W-:Y:S01]  /*15db0*/  F2FP.BF16.F32.PACK_AB R149, RZ, R149 ;  /* 0x00000095ff95723e */ /* 0x000fe200000010ff */
[----:B------:R-:W-:Y:S01]  /*15dc0*/  FMUL R151, R151, R2 ;  /* 0x0000000297977220 */ /* 0x000fe20000400000 */
[----:B0-----:R-:W-:Y:S02]  /*15dd0*/  @P4 IMAD.MOV.U32 R6, RZ, RZ, R8 ;  /* 0x000000ffff064224 */ /* 0x001fe400078e0008 */
[----:B------:R-:W-:Y:S01]  /*15de0*/  @P4 IMAD.MOV.U32 R7, RZ, RZ, R9 ;  /* 0x000000ffff074224 */ /* 0x000fe200078e0009 */
[----:B------:R-:W-:-:S04]  /*15df0*/  F2FP.BF16.F32.PACK_AB R150, RZ, R150 ;  /* 0x00000096ff96723e */ /* 0x000fc800000010ff */
[----:B------:R-:W-:Y:S01]  /*15e00*/  @P4 STG.E.U16 desc[UR36][R6.64+0x1e2], R147 ;  /* 0x0001e29306004986 */ /* 0x000fe2000c101524 */
[----:B------:R-:W-:-:S03]  /*15e10*/  F2FP.BF16.F32.PACK_AB R151, RZ, R151 ;  /* 0x00000097ff97723e */ /* 0x000fc600000010ff */
[----:B------:R-:W-:Y:S04]  /*15e20*/  @P3 STG.E.U16 desc[UR36][R4.64+0x1f0], R148 ;  /* 0x0001f09404003986 */ /* 0x000fe8000c101524 */
[----:B------:R0:W-:Y:S02]  /*15e30*/  @P1 STG.E.U16 desc[UR36][R4.64+0x1f2], R149 ;  /* 0x0001f29504001986 */ /* 0x0001e4000c101524 */
[----:B0-----:R-:W-:Y:S01]  /*15e40*/  @P5 MOV R4, R8 ;  /* 0x0000000800045202 */ /* 0x001fe20000000f00 */
[----:B------:R-:W-:-:S05]  /*15e50*/  @P5 IMAD.MOV.U32 R5, RZ, RZ, R9 ;  /* 0x000000ffff055224 */ /* 0x000fca00078e0009 */
[----:B------:R0:W-:Y:S04]  /*15e60*/  @P5 STG.E.U16 desc[UR36][R4.64+0x1f0], R150 ;  /* 0x0001f09604005986 */ /* 0x0001e8000c101524 */
[----:B------:R0:W-:Y:S02]  /*15e70*/  @P0 STG.E.U16 desc[UR36][R8.64+0x1f2], R151 ;  /* 0x0001f29708000986 */ /* 0x0001e4000c101524 */
.L_x_537:
[----:B------:R-:W-:Y:S05]  /*15e80*/  BSYNC B0 ;  /* 0x0000000000007941 */ /* 0x000fea0003800000 */
.L_x_29:
[----:B0-----:R-:W4:Y:S01]  /*15e90*/  LDL.LU R4, [R1+0x200] ;  /* 0x0002000001047983 */ /* 0x001f220000300800 */
[----:B------:R-:W-:Y:S01]  /*15ea0*/  ULDC UR4, c[0x0][0xc] ;  /* 0x0000030000047ab9 */ /* 0x000fe20000000800 */
[----:B------:R-:W-:Y:S01]  /*15eb0*/  ULDC UR5, c[0x0][0x10] ;  /* 0x0000040000057ab9 */ /* 0x000fe20000000800 */
[----:B-----5:R-:W4:Y:S01]  /*15ec0*/  LDC R3, c[0x0][0x14] ;  /* 0x00000500ff037b82 */ /* 0x020f220000000800 */
[----:B------:R-:W-:Y:S01]  /*15ed0*/  UIMAD.WIDE.U32 UR4, UR4, UR5, URZ ;  /* 0x00000005040472a5 */ /* 0x000fe2000f8e003f */
[----:B------:R-:W-:Y:S01]  /*15ee0*/  IMAD.MOV.U32 R5, RZ, RZ, R17 ;  /* 0x000000ffff057224 */ /* 0x000fe200078e0011 */
[----:B------:R-:W-:Y:S01]  /*15ef0*/  UMOV UR42, 0xffffffff ;  /* 0xffffffff002a7882 */ /* 0x000fe20000000000 */
[----:B---3--:R-:W-:Y:S01]  /*15f00*/  PRMT R0, RZ, 0x7610, R0 ;  /* 0x00007610ff007816 */ /* 0x008fe20000000000 */
[----:B------:R-:W-:Y:S02]  /*15f10*/  IMAD.MOV.U32 R19, RZ, RZ, -0x1 ;  /* 0xffffffffff137424 */ /* 0x000fe400078e00ff */
[----:B----4-:R-:W-:-:S04]  /*15f20*/  IMAD.WIDE.U32 R4, R3, UR4, R4 ;  /* 0x0000000403047c25 */ /* 0x010fc8000f8e0004 */
[----:B------:R-:W-:Y:S02]  /*15f30*/  IMAD.MOV.U32 R23, RZ, RZ, R4 ;  /* 0x000000ffff177224 */ /* 0x000fe400078e0004 */
[----:B------:R-:W-:Y:S01]  /*15f40*/  IMAD R3, R3, UR5, RZ ;  /* 0x0000000503037c24 */ /* 0x000fe2000f8e02ff */
[----:B------:R-:W-:Y:S02]  /*15f50*/  ULDC.64 UR4, c[0x0][0x650] ;  /* 0x0001940000047ab9 */ /* 0x000fe40000000a00 */
[----:B------:R0:W-:Y:S01]  /*15f60*/  STL [R1+0x200], R23 ;  /* 0x0002001701007387 */ /* 0x0001e20000100800 */
[----:B------:R-:W-:Y:S01]  /*15f70*/  IMAD.IADD R17, R5, 0x1, R3 ;  /* 0x0000000105117824 */ /* 0x000fe200078e0203 */
[----:B------:R-:W-:-:S04]  /*15f80*/  ISETP.GE.U32.AND P0, PT, R4, UR4, PT ;  /* 0x0000000404007c0c */ /* 0x000fc8000bf06070 */
[----:B------:R-:W-:-:S13]  /*15f90*/  ISETP.GE.U32.AND.EX P0, PT, R17, UR5, PT, P0 ;  /* 0x0000000511007c0c */ /* 0x000fda000bf06100 */
[----:B0-----:R-:W-:Y:S05]  /*15fa0*/  @P0 BRA `(.L_x_538) ;  /* 0x0000000400700947 */ /* 0x001fea0003800000 */
[----:B------:R-:W0:Y:S01]  /*15fb0*/  S2R R18, SR_CTAID.X ;  /* 0x0000000000127919 */ /* 0x000e220000002500 */
[----:B------:R-:W3:Y:S01]  /*15fc0*/  LDC.64 R10, c[0x0][0x628] ;  /* 0x00018a00ff0a7b82 */ /* 0x000ee20000000a00 */
[----:B------:R-:W-:Y:S01]  /*15fd0*/  ULDC UR4, c[0x0][0x150] ;  /* 0x0000540000047ab9 */ /* 0x000fe20000000800 */
[----:B------:R-:W-:Y:S01]  /*15fe0*/  MOV R8, R23 ;  /* 0x0000001700087202 */ /* 0x000fe20000000f00 */
[----:B------:R-:W4:Y:S01]  /*15ff0*/  S2R R20, SR_CTAID.Y ;  /* 0x0000000000147919 */ /* 0x000f220000002600 */
[----:B------:R-:W-:-:S04]  /*16000*/  IMAD.MOV.U32 R9, RZ, RZ, R17 ;  /* 0x000000ffff097224 */ /* 0x000fc800078e0011 */
[----:B------:R-:W4:Y:S08]  /*16010*/  LDC R21, c[0x0][0x144] ;  /* 0x00005100ff157b82 */ /* 0x000f300000000800 */
[----:B-12---:R-:W1:Y:S08]  /*16020*/  LDC R12, c[0x0][0x630] ;  /* 0x00018c00ff0c7b82 */ /* 0x006e700000000800 */
[----:B------:R-:W2:Y:S01]  /*16030*/  LDC.64 R14, c[0x0][0x620] ;  /* 0x00018800ff0e7b82 */ /* 0x000ea20000000a00 */
[----:B---3--:R-:W-:-:S04]  /*16040*/  ISETP.NE.U32.AND P0, PT, R10, RZ, PT ;  /* 0x000000ff0a00720c */ /* 0x008fc80003f05070 */
[----:B------:R-:W-:Y:S02]  /*16050*/  ISETP.NE.AND.EX P0, PT, R11, RZ, PT, P0 ;  /* 0x000000ff0b00720c */ /* 0x000fe40003f05300 */
[----:B0-----:R-:W-:-:S05]  /*16060*/  I2FP.F32.U32 R0, R18 ;  /* 0x0000001200007245 */ /* 0x001fca0000201000 */
[----:B------:R-:W-:-:S04]  /*16070*/  FMUL R0, R0, UR4 ;  /* 0x0000000400007c20 */ /* 0x000fc80008400000 */
[----:B------:R0:W3:Y:S02]  /*16080*/  F2I.U32.TRUNC.NTZ R19, R0 ;  /* 0x0000000000137305 */ /* 0x0000e4000020f000 */
[----:B-1--4-:R-:W-:Y:S05]  /*16090*/  @!P0 BRA `(.L_x_539) ;  /* 0x0000000000288947 */ /* 0x012fea0003800000 */
[----:B0-----:R-:W0:Y:S02]  /*160a0*/  LDC R0, c[0x0][0x634] ;  /* 0x00018d00ff007b82 */ /* 0x001e240000000800 */
        /* <DEDUP_REMOVED lines=9> */
.L_x_539:
[-CC-:B------:R-:W-:Y:S01]  /*16140*/  SHF.R.U64 R28, R8, R12.reuse, R9.reuse ;  /* 0x0000000c081c7219 */ /* 0x180fe20000001209 */
[----:B------:R-:W1:Y:S01]  /*16150*/  LDC.64 R24, c[0x0][0x640] ;  /* 0x00019000ff187b82 */ /* 0x000e620000000a00 */
[----:B0-----:R-:W-:Y:S01]  /*16160*/  SHF.R.U32.HI R0, RZ, R12, R9 ;  /* 0x0000000cff007219 */ /* 0x001fe20000011609 */
[----:B------:R-:W-:Y:S01]  /*16170*/  IMAD.MOV.U32 R4, RZ, RZ, R23 ;  /* 0x000000ffff047224 */ /* 0x000fe200078e0017 */
[----:B------:R-:W-:Y:S01]  /*16180*/  IADD3 R3, P0, RZ, -R28, RZ ;  /* 0x8000001cff037210 */ /* 0x000fe20007f1e0ff */
[----:B---3--:R-:W-:Y:S01]  /*16190*/  IMAD.MOV R19, RZ, RZ, -R19 ;  /* 0x000000ffff137224 */ /* 0x008fe200078e0a13 */
[----:B------:R-:W-:Y:S01]  /*161a0*/  ULDC UR4, c[0x0][0x154] ;  /* 0x0000550000047ab9 */ /* 0x000fe20000000800 */
[----:B------:R-:W-:Y:S01]  /*161b0*/  IMAD.MOV.U32 R7, RZ, RZ, 0x1 ;  /* 0x00000001ff077424 */ /* 0x000fe200078e00ff */
[----:B------:R-:W-:Y:S01]  /*161c0*/  IADD3.X R5, RZ, ~R0, RZ, P0, !PT ;  /* 0x80000000ff057210 */ /* 0x000fe200007fe4ff */
[----:B------:R-:W0:Y:S01]  /*161d0*/  LDC R6, c[0x0][0x618] ;  /* 0x00018600ff067b82 */ /* 0x000e220000000800 */
[----:B------:R-:W-:-:S03]  /*161e0*/  IMAD R19, R21, R19, R18 ;  /* 0x0000001315137224 */ /* 0x000fc600078e0212 */
[-C--:B--2---:R-:W-:Y:S02]  /*161f0*/  IMAD R0, R5, R14.reuse, RZ ;  /* 0x0000000e05007224 */ /* 0x084fe400078e02ff */
[----:B------:R-:W-:Y:S02]  /*16200*/  IMAD.MOV.U32 R5, RZ, RZ, R17 ;  /* 0x000000ffff057224 */ /* 0x000fe400078e0011 */
[----:B------:R-:W2:Y:S01]  /*16210*/  LDC R8, c[0x0][0x608] ;  /* 0x00018200ff087b82 */ /* 0x000ea20000000800 */
[----:B------:R-:W-:-:S04]  /*16220*/  IMAD.WIDE.U32 R4, R3, R14, R4 ;  /* 0x0000000e03047225 */ /* 0x000fc800078e0004 */
[----:B------:R-:W-:Y:S01]  /*16230*/  IMAD R3, R3, R15, R0 ;  /* 0x0000000f03037224 */ /* 0x000fe200078e0200 */
[----:B------:R-:W-:Y:S02]  /*16240*/  I2FP.F32.U32 R0, R20 ;  /* 0x0000001400007245 */ /* 0x000fe40000201000 */
[----:B------:R-:W3:Y:S01]  /*16250*/  LDC R22, c[0x0][0x658] ;  /* 0x00019600ff167b82 */ /* 0x000ee20000000800 */
[----:B-1----:R-:W-:Y:S01]  /*16260*/  ISETP.NE.U32.AND P0, PT, R24, RZ, PT ;  /* 0x000000ff1800720c */ /* 0x002fe20003f05070 */
[----:B------:R-:W-:Y:S01]  /*16270*/  IMAD.IADD R3, R5, 0x1, R3 ;  /* 0x0000000105037824 */ /* 0x000fe200078e0203 */
[----:B------:R-:W-:Y:S01]  /*16280*/  MOV R5, 0xffffffff ;  /* 0xffffffff00057802 */ /* 0x000fe20000000f00 */
[----:B------:R-:W-:Y:S01]  /*16290*/  FMUL R0, R0, UR4 ;  /* 0x0000000400007c20 */ /* 0x000fe20008400000 */
[----:B------:R-:W-:-:S03]  /*162a0*/  ISETP.NE.AND.EX P0, PT, R25, RZ, PT, P0 ;  /* 0x000000ff1900720c */ /* 0x000fc60003f05300 */
[----:B------:R-:W1:Y:S01]  /*162b0*/  LDC R15, c[0x0][0x148] ;  /* 0x00005200ff0f7b82 */ /* 0x000e620000000800 */
[-CC-:B0-----:R-:W-:Y:S01]  /*162c0*/  SHF.R.U64 R12, R4, R6.reuse, R3.reuse ;  /* 0x00000006040c7219 */ /* 0x181fe20000001203 */
[----:B------:R0:W4:Y:S01]  /*162d0*/  F2I.U32.TRUNC.NTZ R13, R0 ;  /* 0x00000000000d7305 */ /* 0x000122000020f000 */
[----:B------:R-:W-:-:S05]  /*162e0*/  SHF.R.U32.HI R3, RZ, R6, R3 ;  /* 0x00000006ff037219 */ /* 0x000fca0000011603 */
[----:B------:R-:W0:Y:S01]  /*162f0*/  LDC R18, c[0x0][0x600] ;  /* 0x00018000ff127b82 */ /* 0x000e220000000800 */
[-CC-:B--2---:R-:W-:Y:S02]  /*16300*/  SHF.R.U64 R10, R12, R8.reuse, R3.reuse ;  /* 0x000000080c0a7219 */ /* 0x184fe40000001203 */
[----:B------:R-:W-:-:S05]  /*16310*/  SHF.R.U32.HI R3, RZ, R8, R3 ;  /* 0x00000008ff037219 */ /* 0x000fca0000011603 */
[----:B------:R-:W2:Y:S01]  /*16320*/  LDC R23, c[0x0][0x648] ;  /* 0x00019200ff177b82 */ /* 0x000ea20000000800 */
[-C--:B---3--:R-:W-:Y:S02]  /*16330*/  SHF.L.U32 R4, R5, R22.reuse, RZ ;  /* 0x0000001605047219 */ /* 0x088fe400000006ff */
[--C-:B------:R-:W-:Y:S02]  /*16340*/  SHF.R.U64 R14, R10, R22, R3.reuse ;  /* 0x000000160a0e7219 */ /* 0x100fe40000001203 */
[----:B------:R-:W-:Y:S02]  /*16350*/  LOP3.LUT R21, RZ, R4, RZ, 0x33, !PT ;  /* 0x00000004ff157212 */ /* 0x000fe400078e33ff */
[-C--:B------:R-:W-:Y:S01]  /*16360*/  SHF.R.U32.HI R5, RZ, R22.reuse, R3 ;  /* 0x00000016ff057219 */ /* 0x080fe20000011603 */
[----:B------:R-:W3:Y:S01]  /*16370*/  LDC R26, c[0x0][0x638] ;  /* 0x00018e00ff1a7b82 */ /* 0x000ee20000000800 */
[----:B------:R-:W-:Y:S01]  /*16380*/  SHF.L.U32 R162, R7, R22, RZ ;  /* 0x0000001607a27219 */ /* 0x000fe200000006ff */
[----:B------:R-:W-:-:S06]  /*16390*/  IMAD.MOV.U32 R4, RZ, RZ, R14 ;  /* 0x000000ffff047224 */ /* 0x000fcc00078e000e */
[----:B------:R-:W0:Y:S01]  /*163a0*/  LDC R27, c[0x0][0x610] ;  /* 0x00018400ff1b7b82 */ /* 0x000e220000000800 */
[----:B----4-:R-:W-:Y:S05]  /*163b0*/  @!P0 BRA `(.L_x_540) ;  /* 0x0000000000288947 */ /* 0x010fea0003800000 */
[----:B------:R-:W4:Y:S02]  /*163c0*/  LDC R3, c[0x0][0x64c] ;  /* 0x00019300ff037b82 */ /* 0x000f240000000800 */
[----:B----4-:R-:W-:-:S05]  /*163d0*/  IADD3 R3, P0, R14, R3, RZ ;  /* 0x000000030e037210 */ /* 0x010fca0007f1e0ff */
[----:B------:R-:W-:-:S04]  /*163e0*/  IMAD.X R11, RZ, RZ, R5, P0 ;  /* 0x000000ffff0b7224 */ /* 0x000fc800000e0605 */
[----:B------:R-:W-:-:S04]  /*163f0*/  IMAD.WIDE.U32 R4, R11, R24, RZ ;  /* 0x000000180b047225 */ /* 0x000fc800078e00ff */
[----:B------:R-:W-:-:S04]  /*16400*/  IMAD.WIDE.U32 R6, P0, R3, R25, R4 ;  /* 0x0000001903067225 */ /* 0x000fc80007800004 */
[----:B------:R-:W-:Y:S01]  /*16410*/  IMAD.WIDE.U32 R4, R3, R24, RZ ;  /* 0x0000001803047225 */ /* 0x000fe200078e00ff */
[----:B------:R-:W-:-:S03]  /*16420*/  MOV R8, R7 ;  /* 0x0000000700087202 */ /* 0x000fc60000000f00 */
[----:B------:R-:W-:Y:S01]  /*16430*/  IMAD.X R9, RZ, RZ, RZ, P0 ;  /* 0x000000ffff097224 */ /* 0x000fe200000e06ff */
[----:B------:R-:W-:-:S05]  /*16440*/  IADD3 RZ, P0, R5, R6, RZ ;  /* 0x0000000605ff7210 */ /* 0x000fca0007f1e0ff */
[----:B------:R-:W-:-:S08]  /*16450*/  IMAD.WIDE.U32.X R4, R11, R25, R8, P0 ;  /* 0x000000190b047225 */ /* 0x000fd000000e0408 */
.L_x_540:
[----:B------:R-:W4:Y:S01]  /*16460*/  LDC R3, c[0x0][0x65c] ;  /* 0x00019700ff037b82 */ /* 0x000f220000000800 */
[----:B0-2---:R-:W-:Y:S01]  /*16470*/  SHF.R.U64 R0, R4, R23, R5 ;  /* 0x0000001704007219 */ /* 0x005fe20000001205 */
[----:B------:R-:W-:Y:S01]  /*16480*/  VIADD R5, R18, 0xffffffff ;  /* 0xffffffff12057836 */ /* 0x000fe20000000000 */
[----:B------:R-:W-:Y:S01]  /*16490*/  LOP3.LUT R7, R10, R21, RZ, 0xc0, !PT ;  /* 0x000000150a077212 */ /* 0x000fe200078ec0ff */
[----:B------:R-:W-:Y:S01]  /*164a0*/  IMAD.MOV R13, RZ, RZ, -R13 ;  /* 0x000000ffff0d7224 */ /* 0x000fe200078e0a0d */
[----:B------:R-:W-:Y:S02]  /*164b0*/  R2UR UR42, R28 ;  /* 0x000000001c2a72ca */ /* 0x000fe400000e0000 */
[----:B------:R-:W-:Y:S01]  /*164c0*/  LOP3.LUT R5, R12, R5, RZ, 0xc0, !PT ;  /* 0x000000050c057212 */ /* 0x000fe200078ec0ff */
[----:B------:R-:W-:Y:S01]  /*164d0*/  IMAD R162, R162, R0, R7 ;  /* 0x00000000a2a27224 */ /* 0x000fe200078e0207 */
[----:B----4-:R-:W-:Y:S01]  /*164e0*/  ISETP.NE.AND P0, PT, R3, 0x1, PT ;  /* 0x000000010300780c */ /* 0x010fe20003f05270 */
[----:B------:R-:W-:-:S04]  /*164f0*/  IMAD.MOV R3, RZ, RZ, -R0 ;  /* 0x000000ffff037224 */ /* 0x000fc800078e0a00 */
[----:B---3--:R-:W-:-:S04]  /*16500*/  IMAD R0, R3, R26, R14 ;  /* 0x0000001a03007224 */ /* 0x008fc800078e020e */
[----:B------:R-:W-:Y:S02]  /*16510*/  IMAD R3, R0, R18, R5 ;  /* 0x0000001200037224 */ /* 0x000fe400078e0205 */
[----:B------:R-:W-:Y:S02]  /*16520*/  IMAD.MOV.U32 R0, RZ, RZ, 0x1 ;  /* 0x00000001ff007424 */ /* 0x000fe400078e00ff */
[----:B-1----:R-:W-:-:S04]  /*16530*/  @P0 IMAD R19, R15, R13, R20 ;  /* 0x0000000d0f130224 */ /* 0x002fc800078e0214 */
[----:B------:R-:W-:-:S05]  /*16540*/  IMAD R162, R162, R27, R19 ;  /* 0x0000001ba2a27224 */ /* 0x000fca00078e0213 */
[----:B------:R-:W-:Y:S02]  /*16550*/  SEL R19, R3, R162, !P0 ;  /* 0x000000a203137207 */ /* 0x000fe40004000000 */
[----:B------:R-:W-:-:S07]  /*16560*/  SEL R162, R162, R3, !P0 ;  /* 0x00000003a2a27207 */ /* 0x000fce0004000000 */
.L_x_538:
[----:B------:R-:W-:Y:S02]  /*16570*/  LOP3.LUT P0, RZ, R0, 0xff, RZ, 0xc0, !PT ;  /* 0x000000ff00ff7812 */ /* 0x000fe4000780c0ff */
[----:B------:R-:W-:-:S11]  /*16580*/  MOV R22, R162 ;  /* 0x000000a200167202 */ /* 0x000fd60000000f00 */
[----:B------:R-:W-:Y:S05]  /*16590*/  @P0 BRA `(.L_x_541) ;  /* 0xfffffea800a40947 */ /* 0x000fea000383ffff */
[----:B------:R-:W-:Y:S05]  /*165a0*/  EXIT ;  /* 0x000000000000794d */ /* 0x000fea0003800000 */
.L_x_4:
[----:B------:R-:W2:Y:S01]  /*165b0*/  LDL R16, [R1+0x200] ;  /* 0x0002000001107983 */ /* 0x000ea20000100800 */
[----:B------:R-:W-:Y:S01]  /*165c0*/  ULDC.64 UR4, c[0x0][0x650] ;  /* 0x0001940000047ab9 */ /* 0x000fe20000000a00 */
[----:B------:R-:W-:Y:S01]  /*165d0*/  PRMT R4, RZ, 0x7610, R4 ;  /* 0x00007610ff047816 */ /* 0x000fe20000000004 */
[----:B------:R-:W-:Y:S02]  /*165e0*/  IMAD.MOV.U32 R5, RZ, RZ, -0x1 ;  /* 0xffffffffff057424 */ /* 0x000fe400078e00ff */
[----:B------:R-:W-:Y:S02]  /*165f0*/  IMAD.MOV.U32 R6, RZ, RZ, -0x1 ;  /* 0xffffffffff067424 */ /* 0x000fe400078e00ff */
[----:B------:R-:W-:Y:S01]  /*16600*/  IMAD.MOV.U32 R11, RZ, RZ, -0x1 ;  /* 0xffffffffff0b7424 */ /* 0x000fe200078e00ff */
[----:B--2---:R-:W-:-:S04]  /*16610*/  ISETP.GE.U32.AND P0, PT, R16, UR4, PT ;  /* 0x0000000410007c0c */ /* 0x004fc8000bf06070 */
[----:B------:R-:W-:-:S13]  /*16620*/  ISETP.GE.U32.AND.EX P0, PT, R17, UR5, PT, P0 ;  /* 0x0000000511007c0c */ /* 0x000fda000bf06100 */
[----:B------:R-:W-:Y:S05]  /*16630*/  @P0 BRA `(.L_x_542) ;  /* 0x00000004005c0947 */ /* 0x000fea0003800000 */
[----:B------:R-:W0:Y:S01]  /*16640*/  LDC.64 R10, c[0x0][0x628] ;  /* 0x00018a00ff0a7b82 */ /* 0x000e220000000a00 */
[----:B------:R-:W-:Y:S01]  /*16650*/  IMAD.MOV.U32 R8, RZ, RZ, R16 ;  /* 0x000000ffff087224 */ /* 0x000fe200078e0010 */
[----:B------:R-:W-:-:S06]  /*16660*/  MOV R9, R17 ;  /* 0x0000001100097202 */ /* 0x000fcc0000000f00 */
        /* <DEDUP_REMOVED lines=15> */
.L_x_543:
[-CC-:B------:R-:W-:Y:S01]  /*16760*/  SHF.R.U64 R11, R8, R12.reuse, R9.reuse ;  /* 0x0000000c080b7219 */ /* 0x180fe20000001209 */
[----:B------:R-:W0:Y:S01]  /*16770*/  LDC.64 R22, c[0x0][0x640] ;  /* 0x00019000ff167b82 */ /* 0x000e220000000a00 */
[----:B------:R-:W-:Y:S01]  /*16780*/  SHF.R.U32.HI R3, RZ, R12, R9 ;  /* 0x0000000cff037219 */ /* 0x000fe20000011609 */
[----:B------:R-:W-:Y:S01]  /*16790*/  ULDC UR4, c[0x0][0x150] ;  /* 0x0000540000047ab9 */ /* 0x000fe20000000800 */
[----:B------:R-:W-:Y:S02]  /*167a0*/  IADD3 R7, P0, RZ, -R11, RZ ;  /* 0x8000000bff077210 */ /* 0x000fe40007f1e0ff */
[----:B------:R-:W-:-:S03]  /*167b0*/  I2FP.F32.U32 R4, R2 ;  /* 0x0000000200047245 */ /* 0x000fc60000201000 */
[----:B------:R-:W1:Y:S01]  /*167c0*/  LDC R10, c[0x0][0x618] ;  /* 0x00018600ff0a7b82 */ /* 0x000e620000000800 */
[----:B------:R-:W-:Y:S02]  /*167d0*/  IMAD.X R3, RZ, RZ, ~R3, P0 ;  /* 0x000000ffff037224 */ /* 0x000fe400000e0e03 */
[----:B------:R-:W-:Y:S01]  /*167e0*/  FMUL R9, R4, UR4 ;  /* 0x0000000404097c20 */ /* 0x000fe20008400000 */
[----:B------:R-:W-:Y:S01]  /*167f0*/  IMAD.WIDE.U32 R4, R7, R14, R16 ;  /* 0x0000000e07047225 */ /* 0x000fe200078e0010 */
[----:B------:R-:W-:-:S03]  /*16800*/  ULDC UR4, c[0x0][0x154] ;  /* 0x0000550000047ab9 */ /* 0x000fc60000000800 */
[----:B------:R-:W-:Y:S01]  /*16810*/  IMAD R6, R3, R14, RZ ;  /* 0x0000000e03067224 */ /* 0x000fe200078e02ff */
[----:B------:R-:W2:Y:S01]  /*16820*/  LDC R13, c[0x0][0x144] ;  /* 0x00005100ff0d7b82 */ /* 0x000ea20000000800 */
[----:B------:R-:W3:Y:S02]  /*16830*/  F2I.U32.TRUNC.NTZ R9, R9 ;  /* 0x0000000900097305 */ /* 0x000ee4000020f000 */
[----:B------:R-:W-:Y:S02]  /*16840*/  IMAD R3, R7, R15, R6 ;  /* 0x0000000f07037224 */ /* 0x000fe400078e0206 */
[----:B------:R-:W-:-:S03]  /*16850*/  IMAD.MOV.U32 R6, RZ, RZ, -0x1 ;  /* 0xffffffffff067424 */ /* 0x000fc600078e00ff */
[----:B------:R-:W4:Y:S01]  /*16860*/  LDC R12, c[0x0][0x608] ;  /* 0x00018200ff0c7b82 */ /* 0x000f220000000800 */
[----:B------:R-:W-:Y:S02]  /*16870*/  IADD3 R3, R5, R3, RZ ;  /* 0x0000000305037210 */ /* 0x000fe40007ffe0ff */
[----:B------:R-:W-:Y:S02]  /*16880*/  I2FP.F32.U32 R5, R0 ;  /* 0x0000000000057245 */ /* 0x000fe40000201000 */
[----:B0-----:R-:W-:-:S03]  /*16890*/  ISETP.NE.U32.AND P0, PT, R22, RZ, PT ;  /* 0x000000ff1600720c */ /* 0x001fc60003f05070 */
[----:B------:R-:W0:Y:S01]  /*168a0*/  LDC R7, c[0x0][0x658] ;  /* 0x00019600ff077b82 */ /* 0x000e220000000800 */
[----:B------:R-:W-:Y:S01]  /*168b0*/  FMUL R5, R5, UR4 ;  /* 0x0000000405057c20 */ /* 0x000fe20008400000 */
[-C--:B-1----:R-:W-:Y:S01]  /*168c0*/  SHF.R.U64 R8, R4, R10.reuse, R3 ;  /* 0x0000000a04087219 */ /* 0x082fe20000001203 */
[----:B---3--:R-:W-:Y:S01]  /*168d0*/  IMAD.MOV R4, RZ, RZ, -R9 ;  /* 0x000000ffff047224 */ /* 0x008fe200078e0a09 */
[----:B------:R-:W-:Y:S02]  /*168e0*/  ISETP.NE.AND.EX P0, PT, R23, RZ, PT, P0 ;  /* 0x000000ff1700720c */ /* 0x000fe40003f05300 */
[----:B------:R-:W-:Y:S02]  /*168f0*/  SHF.R.U32.HI R3, RZ, R10, R3 ;  /* 0x0000000aff037219 */ /* 0x000fe40000011603 */
[----:B------:R-:W1:Y:S01]  /*16900*/  LDC R19, c[0x0][0x148] ;  /* 0x00005200ff137b82 */ /* 0x000e620000000800 */
[----:B------:R3:W0:Y:S01]  /*16910*/  F2I.U32.TRUNC.NTZ R10, R5 ;  /* 0x00000005000a7305 */ /* 0x000622000020f000 */
[----:B--2---:R-:W-:-:S02]  /*16920*/  IMAD R21, R13, R4, R2 ;  /* 0x000000040d157224 */ /* 0x004fc400078e0202 */
[----:B------:R-:W-:-:S04]  /*16930*/  IMAD.MOV.U32 R4, RZ, RZ, 0x1 ;  /* 0x00000001ff047424 */ /* 0x000fc800078e00ff */
[----:B------:R-:W2:Y:S01]  /*16940*/  LDC R14, c[0x0][0x600] ;  /* 0x00018000ff0e7b82 */ /* 0x000ea20000000800 */
[-CC-:B----4-:R-:W-:Y:S02]  /*16950*/  SHF.R.U64 R13, R8, R12.reuse, R3.reuse ;  /* 0x0000000c080d7219 */ /* 0x190fe40000001203 */
[----:B------:R-:W-:-:S05]  /*16960*/  SHF.R.U32.HI R2, RZ, R12, R3 ;  /* 0x0000000cff027219 */ /* 0x000fca0000011603 */
[----:B------:R-:W4:Y:S01]  /*16970*/  LDC R16, c[0x0][0x648] ;  /* 0x00019200ff107b82 */ /* 0x000f220000000800 */
[-CC-:B0-----:R-:W-:Y:S02]  /*16980*/  SHF.R.U64 R15, R13, R7.reuse, R2.reuse ;  /* 0x000000070d0f7219 */ /* 0x181fe40000001202 */
[-C--:B------:R-:W-:Y:S02]  /*16990*/  SHF.L.U32 R6, R6, R7.reuse, RZ ;  /* 0x0000000706067219 */ /* 0x080fe400000006ff */
[-C--:B------:R-:W-:Y:S01]  /*169a0*/  SHF.R.U32.HI R3, RZ, R7.reuse, R2 ;  /* 0x00000007ff037219 */ /* 0x080fe20000011602 */
[----:B------:R-:W-:Y:S01]  /*169b0*/  IMAD.MOV.U32 R2, RZ, RZ, R15 ;  /* 0x000000ffff027224 */ /* 0x000fe200078e000f */
[----:B------:R-:W-:Y:S01]  /*169c0*/  SHF.L.U32 R12, R4, R7, RZ ;  /* 0x00000007040c7219 */ /* 0x000fe200000006ff */
[----:B------:R-:W0:Y:S01]  /*169d0*/  LDC R18, c[0x0][0x638] ;  /* 0x00018e00ff127b82 */ /* 0x000e220000000800 */
[----:B------:R-:W-:-:S07]  /*169e0*/  LOP3.LUT R20, RZ, R6, RZ, 0x33, !PT ;  /* 0x00000006ff147212 */ /* 0x000fce00078e33ff */
[----:B------:R-:W0:Y:S01]  /*169f0*/  LDC R24, c[0x0][0x610] ;  /* 0x00018400ff187b82 */ /* 0x000e220000000800 */
[----:B-1-3--:R-:W-:Y:S05]  /*16a00*/  @!P0 BRA `(.L_x_544) ;  /* 0x0000000000288947 */ /* 0x00afea0003800000 */
[----:B------:R-:W1:Y:S02]  /*16a10*/  LDC R2, c[0x0][0x64c] ;  /* 0x00019300ff027b82 */ /* 0x000e640000000800 */
[----:B-1----:R-:W-:-:S04]  /*16a20*/  IADD3 R7, P0, R15, R2, RZ ;  /* 0x000000020f077210 */ /* 0x002fc80007f1e0ff */
[----:B------:R-:W-:-:S05]  /*16a30*/  IADD3.X R9, RZ, R3, RZ, P0, !PT ;  /* 0x00000003ff097210 */ /* 0x000fca00007fe4ff */
[----:B------:R-:W-:-:S04]  /*16a40*/  IMAD.WIDE.U32 R2, R9, R22, RZ ;  /* 0x0000001609027225 */ /* 0x000fc800078e00ff */
[----:B------:R-:W-:-:S04]  /*16a50*/  IMAD.WIDE.U32 R4, P0, R7, R23, R2 ;  /* 0x0000001707047225 */ /* 0x000fc80007800002 */
[----:B------:R-:W-:-:S04]  /*16a60*/  IMAD.WIDE.U32 R2, R7, R22, RZ ;  /* 0x0000001607027225 */ /* 0x000fc800078e00ff */
[----:B------:R-:W-:Y:S01]  /*16a70*/  IMAD.X R7, RZ, RZ, RZ, P0 ;  /* 0x000000ffff077224 */ /* 0x000fe200000e06ff */
[----:B------:R-:W-:Y:S01]  /*16a80*/  IADD3 RZ, P0, R3, R4, RZ ;  /* 0x0000000403ff7210 */ /* 0x000fe20007f1e0ff */
[----:B------:R-:W-:-:S04]  /*16a90*/  IMAD.MOV.U32 R6, RZ, RZ, R5 ;  /* 0x000000ffff067224 */ /* 0x000fc800078e0005 */
[----:B------:R-:W-:-:S08]  /*16aa0*/  IMAD.WIDE.U32.X R2, R9, R23, R6, P0 ;  /* 0x0000001709027225 */ /* 0x000fd000000e0406 */
.L_x_544:
[----:B------:R-:W1:Y:S01]  /*16ab0*/  LDC R4, c[0x0][0x65c] ;  /* 0x00019700ff047b82 */ /* 0x000e620000000800 */
[----:B----4-:R-:W-:Y:S01]  /*16ac0*/  SHF.R.U64 R3, R2, R16, R3 ;  /* 0x0000001002037219 */ /* 0x010fe20000001203 */
[----:B--2---:R-:W-:Y:S01]  /*16ad0*/  VIADD R5, R14, 0xffffffff ;  /* 0xffffffff0e057836 */ /* 0x004fe20000000000 */
[----:B------:R-:W-:Y:S01]  /*16ae0*/  LOP3.LUT R2, R13, R20, RZ, 0xc0, !PT ;  /* 0x000000140d027212 */ /* 0x000fe200078ec0ff */
[----:B------:R-:W-:-:S04]  /*16af0*/  IMAD.MOV R10, RZ, RZ, -R10 ;  /* 0x000000ffff0a7224 */ /* 0x000fc800078e0a0a */
[----:B------:R-:W-:Y:S01]  /*16b00*/  IMAD R2, R12, R3, R2 ;  /* 0x000000030c027224 */ /* 0x000fe200078e0202 */
[----:B-1----:R-:W-:Y:S02]  /*16b10*/  ISETP.NE.AND P0, PT, R4, 0x1, PT ;  /* 0x000000010400780c */ /* 0x002fe40003f05270 */
[----:B------:R-:W-:Y:S02]  /*16b20*/  IADD3 R4, -R3, RZ, RZ ;  /* 0x000000ff03047210 */ /* 0x000fe40007ffe1ff */
[----:B------:R-:W-:-:S09]  /*16b30*/  LOP3.LUT R3, R8, R5, RZ, 0xc0, !PT ;  /* 0x0000000508037212 */ /* 0x000fd200078ec0ff */
[----:B------:R-:W-:Y:S02]  /*16b40*/  @P0 IMAD R21, R19, R10, R0 ;  /* 0x0000000a13150224 */ /* 0x000fe400078e0200 */
[----:B0-----:R-:W-:Y:S02]  /*16b50*/  IMAD R0, R4, R18, R15 ;  /* 0x0000001204007224 */ /* 0x001fe400078e020f */
[----:B------:R-:W-:Y:S02]  /*16b60*/  IMAD R5, R2, R24, R21 ;  /* 0x0000001802057224 */ /* 0x000fe400078e0215 */
[----:B------:R-:W-:Y:S02]  /*16b70*/  IMAD R0, R0, R14, R3 ;  /* 0x0000000e00007224 */ /* 0x000fe400078e0203 */
[----:B------:R-:W-:-:S03]  /*16b80*/  IMAD.MOV.U32 R4, RZ, RZ, 0x1 ;  /* 0x00000001ff047424 */ /* 0x000fc600078e00ff */
[----:B------:R-:W-:Y:S02]  /*16b90*/  SEL R6, R0, R5, !P0 ;  /* 0x0000000500067207 */ /* 0x000fe40004000000 */
[----:B------:R-:W-:-:S07]  /*16ba0*/  SEL R5, R5, R0, !P0 ;  /* 0x0000000005057207 */ /* 0x000fce0004000000 */
.L_x_542:
[----:B------:R-:W-:-:S08]  /*16bb0*/  NOP ;  /* 0x0000000000007918 */ /* 0x000fd00000000000 */
[----:B------:R-:W0:-:S00]  /*16bc0*/  USETMAXREG.DEALLOC.CTAPOOL 0x28 ;  /* 0x00000028000079c8 */ /* 0x000e0000080e0500 */
[----:B------:R-:W-:-:S13]  /*16bd0*/  ISETP.NE.AND P0, PT, RZ, UR8, PT ;  /* 0x00000008ff007c0c */ /* 0x000fda000bf05270 */
[----:B------:R-:W-:Y:S05]  /*16be0*/  @P0 EXIT ;  /* 0x000000000000094d */ /* 0x000fea0003800000 */
[----:B0-----:R-:W-:Y:S01]  /*16bf0*/  LOP3.LUT P0, RZ, R4, 0xff, RZ, 0xc0, !PT ;  /* 0x000000ff04ff7812 */ /* 0x001fe2000780c0ff */
[----:B------:R-:W-:Y:S02]  /*16c00*/  IMAD.MOV.U32 R8, RZ, RZ, 0x1 ;  /* 0x00000001ff087424 */ /* 0x000fe400078e00ff */
[----:B------:R-:W-:-:S10]  /*16c10*/  IMAD.MOV.U32 R0, RZ, RZ, RZ ;  /* 0x000000ffff007224 */ /* 0x000fd400078e00ff */
[----:B------:R-:W-:Y:S05]  /*16c20*/  @!P0 BRA `(.L_x_545) ;  /* 0x0000000c00548947 */ /* 0x000fea0003800000 */
[----:B------:R-:W0:Y:S01]  /*16c30*/  S2R R2, SR_TID.X ;  /* 0x0000000000027919 */ /* 0x000e220000002100 */
[----:B------:R-:W-:Y:S01]  /*16c40*/  ULDC UR4, c[0x0][0x28c] ;  /* 0x0000a30000047ab9 */ /* 0x000fe20000000800 */
[----:B------:R-:W-:Y:S01]  /*16c50*/  ULDC UR6, c[0x0][0x658] ;  /* 0x0001960000067ab9 */ /* 0x000fe20000000800 */
[----:B------:R-:W-:Y:S01]  /*16c60*/  UIADD3 UR10, UR4, 0x1f, URZ ;  /* 0x0000001f040a7890 */ /* 0x000fe2000fffe03f */
[----:B------:R-:W-:Y:S01]  /*16c70*/  BSSY B0, `(.L_x_545) ;  /* 0x00000d0000007945 */ /* 0x000fe20003800000 */
[----:B------:R-:W-:Y:S01]  /*16c80*/  UMOV UR7, 0xffffffff ;  /* 0xffffffff00077882 */ /* 0x000fe20000000000 */
[----:B------:R-:W-:Y:S01]  /*16c90*/  ULDC UR5, c[0x0][0x600] ;  /* 0x0001800000057ab9 */ /* 0x000fe20000000800 */
[----:B------:R-:W-:Y:S01]  /*16ca0*/  UMOV UR9, 0x1 ;  /* 0x0000000100097882 */ /* 0x000fe20000000000 */
[----:B------:R-:W-:Y:S01]  /*16cb0*/  USHF.L.U32 UR7, UR7, UR6, URZ ;  /* 0x0000000607077299 */ /* 0x000fe2000800063f */
[----:B------:R-:W-:Y:S01]  /*16cc0*/  IMAD.MOV.U32 R9, RZ, RZ, 0x1 ;  /* 0x00000001ff097424 */ /* 0x000fe200078e00ff */
[----:B------:R-:W-:Y:S01]  /*16cd0*/  UIADD3 UR4, UR5, -0x1, URZ ;  /* 0xffffffff05047890 */ /* 0x000fe2000fffe03f */
[----:B------:R-:W-:Y:S01]  /*16ce0*/  MOV R8, 0x1 ;  /* 0x0000000100087802 */ /* 0x000fe20000000f00 */
[----:B------:R-:W-:Y:S01]  /*16cf0*/  USHF.R.S32.HI UR11, URZ, 0x1f, UR10 ;  /* 0x0000001f3f0b7899 */ /* 0x000fe2000801140a */
[----:B------:R-:W-:Y:S01]  /*16d00*/  IMAD.MOV.U32 R0, RZ, RZ, RZ ;  /* 0x000000ffff007224 */ /* 0x000fe200078e00ff */
[----:B------:R-:W-:Y:S01]  /*16d10*/  ULDC UR8, c[0x0][0xc] ;  /* 0x0000030000087ab9 */ /* 0x000fe20000000800 */
[----:B------:R-:W-:-:S02]  /*16d20*/  USHF.L.U32 UR5, UR9, UR6, URZ ;  /* 0x0000000609057299 */ /* 0x000fc4000800063f */
[----:B------:R-:W-:Y:S01]  /*16d30*/  ULEA.HI UR11, UR11, UR10, URZ, 0x5 ;  /* 0x0000000a0b0b7291 */ /* 0x000fe2000f8f283f */
[----:B------:R-:W-:Y:S01]  /*16d40*/  ULDC UR9, c[0x0][0x10] ;  /* 0x0000040000097ab9 */ /* 0x000fe20000000800 */
[----:B------:R-:W-:Y:S02]  /*16d50*/  ULOP3.LUT UR6, URZ, UR7, URZ, 0x33, !UPT ;  /* 0x000000073f067292 */ /* 0x000fe4000f8e333f */
[----:B------:R-:W-:Y:S01]  /*16d60*/  UIMAD.WIDE.U32 UR8, UR8, UR9, URZ ;  /* 0x00000009080872a5 */ /* 0x000fe2000f8e003f */
[----:B------:R-:W-:Y:S01]  /*16d70*/  ULDC UR7, c[0x0][0x14] ;  /* 0x0000050000077ab9 */ /* 0x000fe20000000800 */
[----:B------:R-:W-:Y:S02]  /*16d80*/  USHF.R.S32.HI UR19, URZ, 0x5, UR11 ;  /* 0x000000053f137899 */ /* 0x000fe4000801140b */
[----:B------:R-:W-:Y:S02]  /*16d90*/  UIMAD.WIDE.U32 UR22, UR8, UR7, URZ ;  /* 0x00000007081672a5 */ /* 0x000fe4000f8e003f */
[----:B------:R-:W-:-:S02]  /*16da0*/  UIMAD UR13, UR9, UR7, URZ ;  /* 0x00000007090d72a4 */ /* 0x000fc4000f8e023f */
[----:B------:R-:W-:Y:S01]  /*16db0*/  ULOP3.LUT UR21, UR40, 0x2, URZ, 0xfc, !UPT ;  /* 0x0000000228157892 */ /* 0x000fe2000f8efc3f */
[C---:B0-----:R-:W-:Y:S01]  /*16dc0*/  LOP3.LUT P3, RZ, R2.reuse, 0x7f, RZ, 0xc0, !PT ;  /* 0x0000007f02ff7812 */ /* 0x041fe2000786c0ff */
[----:B------:R-:W-:Y:S01]  /*16dd0*/  UIADD3 UR13, UR23, UR13, URZ ;  /* 0x0000000d170d7290 */ /* 0x000fe2000fffe03f */
[----:B------:R-:W-:Y:S01]  /*16de0*/  LOP3.LUT P0, RZ, R2, 0x1f, RZ, 0xc0, !PT ;  /* 0x0000001f02ff7812 */ /* 0x000fe2000780c0ff */
[----:B------:R-:W-:Y:S01]  /*16df0*/  UIADD3 UR26, UR19, 0x1, URZ ;  /* 0x00000001131a7890 */ /* 0x000fe2000fffe03f */
[----:B------:R-:W-:Y:S02]  /*16e00*/  ULDC.64 UR24, c[0x0][0x198] ;  /* 0x0000660000187ab9 */ /* 0x000fe40000000a00 */
[----:B------:R-:W-:-:S13]  /*16e10*/  PLOP3.LUT P0, PT, P0, P3, PT, 0x8a, 0x0 ;  /* 0x000000000000781c */ /* 0x000fda0000707172 */
.L_x_557:
[----:B------:R-:W-:-:S03]  /*16e20*/  UMOV UR7, 0xffffffff ;  /* 0xffffffff00077882 */ /* 0x000fc60000000000 */
[----:B------:R-:W-:Y:S05]  /*16e30*/  BRA.DIV UR7, `(.L_x_546) ;  /* 0x0000001207507947 */ /* 0x000fea000b800000 */
[----:B------:R-:W-:-:S13]  /*16e40*/  ELECT P6, URZ, PT ;  /* 0x00000000003f782f */ /* 0x000fda00038c0000 */
.L_x_572:
[----:B------:R-:W0:Y:S01]  /*16e50*/  LDC R2, c[0x0][0x28c] ;  /* 0x0000a300ff027b82 */ /* 0x000e220000000800 */
[----:B------:R-:W-:Y:S01]  /*16e60*/  BSSY B1, `(.L_x_547) ;  /* 0x0000038000017945 */ /* 0x000fe20003800000 */
[----:B0-----:R-:W-:-:S13]  /*16e70*/  ISETP.LT.OR P6, PT, R2, 0x1, !P6 ;  /* 0x000000010200780c */ /* 0x001fda00077c1670 */
[----:B------:R-:W-:Y:S05]  /*16e80*/  @P6 BRA `(.L_x_548) ;  /* 0x0000000000d46947 */ /* 0x000fea0003800000 */
[----:B------:R-:W-:Y:S01]  /*16e90*/  IMAD.SHL.U32 R6, R6, 0x100, RZ ;  /* 0x0000010006067824 */ /* 0x000fe200078e00ff */
[----:B------:R-:W-:Y:S01]  /*16ea0*/  MOV R2, R8 ;  /* 0x0000000800027202 */ /* 0x000fe20000000f00 */
[----:B------:R-:W-:Y:S02]  /*16eb0*/  IMAD R7, R5, 0xc0, RZ ;  /* 0x000000c005077824 */ /* 0x000fe400078e02ff */
[----:B------:R-:W-:Y:S02]  /*16ec0*/  IMAD.MOV.U32 R12, RZ, RZ, RZ ;  /* 0x000000ffff0c7224 */ /* 0x000fe400078e00ff */
[----:B------:R-:W-:Y:S02]  /*16ed0*/  IMAD.U32 R14, RZ, RZ, UR26 ;  /* 0x0000001aff0e7e24 */ /* 0x000fe4000f8e00ff */
[----:B------:R-:W-:-:S07]  /*16ee0*/  IMAD.MOV.U32 R3, RZ, RZ, R0 ;  /* 0x000000ffff037224 */ /* 0x000fce00078e0000 */
.L_x_552:
[----:B------:R-:W0:Y:S01]  /*16ef0*/  S2R R5, SR_CgaCtaId ;  /* 0x0000000000057919 */ /* 0x000e220000008800 */
[----:B------:R-:W-:-:S04]  /*16f00*/  MOV R4, 0x400 ;  /* 0x0000040000047802 */ /* 0x000fc80000000f00 */
[----:B0-----:R-:W-:Y:S02]  /*16f10*/  LEA R10, R5, R4, 0x18 ;  /* 0x00000004050a7211 */ /* 0x001fe400078ec0ff */
[----:B------:R-:W-:Y:S01]  /*16f20*/  SHF.L.U32 R4, R2, 0x1f, RZ ;  /* 0x0000001f02047819 */ /* 0x000fe200000006ff */
[----:B------:R-:W0:Y:S02]  /*16f30*/  @!P3 LDC R5, c[0x0][0x500] ;  /* 0x00014000ff05bb82 */ /* 0x000e240000000800 */
[----:B------:R-:W-:-:S04]  /*16f40*/  IMAD R13, R3, 0x8, R10 ;  /* 0x00000008030d7824 */ /* 0x000fc800078e020a */
[----:B------:R-:W1:Y:S02]  /*16f50*/  SYNCS.PHASECHK.TRANS64.TRYWAIT P1, [R13+URZ+0x40], R4 ;  /* 0x000040040d0075a7 */ /* 0x000e64000802017f */
[----:B-1----:R-:W-:Y:S05]  /*16f60*/  @!P1 BRA `(.L_x_549) ;  /* 0x0000001000249947 */ /* 0x002fea0003800000 */
.L_x_573:
[----:B------:R-:W-:Y:S01]  /*16f70*/  UPRMT UR7, UR21, 0x9910, URZ ;  /* 0x0000991015077896 */ /* 0x000fe2000800003f */
[----:B0-----:R0:W-:Y:S03]  /*16f80*/  @!P3 SYNCS.ARRIVE.TRANS64 RZ, [R13+URZ], R5 ;  /* 0x000000050dffb9a7 */ /* 0x0011e6000800003f */
[----:B------:R-:W-:-:S06]  /*16f90*/  UISETP.NE.AND UP0, UPT, UR7, 0x2, UPT ;  /* 0x000000020700788c */ /* 0x000fcc000bf05270 */
[----:B------:R-:W-:-:S13]  /*16fa0*/  PLOP3.LUT P1, PT, PT, PT, UP0, 0x80, 0x0 ;  /* 0x000000000000781c */ /* 0x000fda0003f2f008 */
[----:B0-----:R-:W-:Y:S05]  /*16fb0*/  @P1 BRA `(.L_x_550) ;  /* 0x0000000000041947 */ /* 0x001fea0003800000 */
[----:B------:R-:W-:Y:S01]  /*16fc0*/  BPT.TRAP 0x1 ;  /* 0x000000040000795c */ /* 0x000fe20000300000 */
.L_x_550:
[----:B------:R-:W-:Y:S05]  /*16fd0*/  @P0 BRA `(.L_x_551) ;  /* 0x0000000000040947 */ /* 0x000fea0003800000 */
[----:B------:R-:W-:Y:S01]  /*16fe0*/  BPT.TRAP 0x1 ;  /* 0x000000040000795c */ /* 0x000fe20000300000 */
.L_x_551:
[--C-:B-1----:R-:W-:Y:S01]  /*16ff0*/  IMAD R4, R3, 0x3000, R10.reuse ;  /* 0x0000300003047824 */ /* 0x102fe200078e020a */
[----:B------:R-:W-:Y:S01]  /*17000*/  R2UR UR9, R13 ;  /* 0x000000000d0972ca */ /* 0x000fe200000e0000 */
[----:B------:R-:W-:Y:S01]  /*17010*/  IMAD R10, R3, 0x4000, R10 ;  /* 0x00004000030a7824 */ /* 0x000fe200078e020a */
[----:B------:R-:W-:Y:S01]  /*17020*/  UIADD3 UR14, UP0, UR24, 0xf0, URZ ;  /* 0x000000f0180e7890 */ /* 0x000fe2000ff1e03f */
[----:B------:R-:W-:Y:S01]  /*17030*/  R2UR UR11, R7 ;  /* 0x00000000070b72ca */ /* 0x000fe200000e0000 */
[----:B------:R-:W-:Y:S01]  /*17040*/  UIADD3 UR28, UP1, UR24, 0x1f0, URZ ;  /* 0x000001f0181c7890 */ /* 0x000fe2000ff3e03f */
[----:B------:R-:W-:Y:S01]  /*17050*/  R2UR UR7, R4 ;  /* 0x00000000040772ca */ /* 0x000fe200000e0000 */
[----:B------:R-:W-:Y:S01]  /*17060*/  UIADD3.X UR15, URZ, UR25, URZ, UP0, !UPT ;  /* 0x000000193f0f7290 */ /* 0x000fe200087fe43f */
[----:B------:R-:W-:Y:S01]  /*17070*/  R2UR UR8, R10 ;  /* 0x000000000a0872ca */ /* 0x000fe200000e0000 */
[----:B------:R-:W-:Y:S01]  /*17080*/  VIADD R3, R3, 0x1 ;  /* 0x0000000103037836 */ /* 0x000fe20000000000 */
[----:B------:R-:W-:Y:S01]  /*17090*/  R2UR UR10, R12 ;  /* 0x000000000c0a72ca */ /* 0x000fe200000e0000 */
[----:B------:R-:W-:Y:S01]  /*170a0*/  UIADD3.X UR29, URZ, UR25, URZ, UP1, !UPT ;  /* 0x000000193f1d7290 */ /* 0x000fe20008ffe43f */
[----:B------:R-:W-:Y:S01]  /*170b0*/  R2UR UR12, R11 ;  /* 0x000000000b0c72ca */ /* 0x000fe200000e0000 */
[----:B------:R-:W-:Y:S01]  /*170c0*/  UMOV UR16, 0x0 ;  /* 0x0000000000107882 */ /* 0x000fe20000000000 */
[----:B------:R-:W-:Y:S01]  /*170d0*/  IADD3 R14, R14, -0x1, RZ ;  /* 0xffffffff0e0e7810 */ /* 0x000fe20007ffe0ff */
[----:B------:R-:W-:Y:S01]  /*170e0*/  UMOV UR17, 0x10000000 ;  /* 0x1000000000117882 */ /* 0x000fe20000000000 */
[----:B------:R-:W-:Y:S01]  /*170f0*/  R2UR UR20, R6 ;  /* 0x00000000061472ca */ /* 0x000fe200000e0000 */
[----:B------:R-:W-:Y:S01]  /*17100*/  VIADD R12, R12, 0x20 ;  /* 0x000000200c0c7836 */ /* 0x000fe20000000000 */
[----:B------:R-:W-:Y:S01]  /*17110*/  ISETP.GT.AND P2, PT, R14, 0x1, PT ;  /* 0x000000010e00780c */ /* 0x000fe20003f44270 */
[----:B------:R-:W-:Y:S01]  /*17120*/  UIADD3 UR7, UR7, 0x180, URZ ;  /* 0x0000018007077890 */ /* 0x000fe2000fffe03f */
[----:B------:R-:W-:Y:S01]  /*17130*/  ISETP.NE.AND P1, PT, R3, 0x8, PT ;  /* 0x000000080300780c */ /* 0x000fe20003f25270 */
[----:B------:R-:W-:-:S03]  /*17140*/  UIADD3 UR18, UR8, 0x18180, URZ ;  /* 0x0001818008127890 */ /* 0x000fc6000fffe03f */
[----:B------:R-:W-:Y:S02]  /*17150*/  SEL R5, RZ, 0x1, P1 ;  /* 0x00000001ff057807 */ /* 0x000fe40000800000 */
[----:B------:R-:W-:Y:S01]  /*17160*/  UMOV UR8, UR7 ;  /* 0x0000000700087c82 */ /* 0x000fe20008000000 */
[----:B------:R-:W-:Y:S01]  /*17170*/  SEL R3, R3, RZ, P1 ;  /* 0x000000ff03037207 */ /* 0x000fe20000800000 */
[----:B------:R0:W-:Y:S01]  /*17180*/  UTMALDG.3D [UR8], [UR14], desc[UR16] ;  /* 0x000010080e0075b4 */ /* 0x0001e20008011000 */
[----:B------:R-:W-:Y:S01]  /*17190*/  LOP3.LUT R2, R2, R5, RZ, 0x3c, !PT ;  /* 0x0000000502027212 */ /* 0x000fe200078e3cff */
[----:B0-----:R-:W-:Y:S01]  /*171a0*/  UMOV UR8, UR18 ;  /* 0x0000001200087c82 */ /* 0x001fe20008000000 */
[----:B------:R-:W-:Y:S02]  /*171b0*/  UMOV UR11, UR20 ;  /* 0x00000014000b7c82 */ /* 0x000fe40008000000 */
[----:B------:R0:W-:Y:S02]  /*171c0*/  UTMALDG.3D [UR8], [UR28], desc[UR16] ;  /* 0x000010081c0075b4 */ /* 0x0001e40008011000 */
[----:B0-----:R-:W-:Y:S05]  /*171d0*/  @P2 BRA `(.L_x_552) ;  /* 0xfffffffc00442947 */ /* 0x001fea000383ffff */
.L_x_548:
[----:B------:R-:W-:Y:S05]  /*171e0*/  BSYNC B1 ;  /* 0x0000000000017941 */ /* 0x000fea0003800000 */
.L_x_547:
[----:B------:R-:W2:Y:S01]  /*171f0*/  LDL.LU R13, [R1+0x200] ;  /* 0x00020000010d7983 */ /* 0x000ea20000300800 */
[----:B------:R-:W-:Y:S01]  /*17200*/  LOP3.LUT P4, RZ, R9, 0xff, RZ, 0xc0, !PT ;  /* 0x000000ff09ff7812 */ /* 0x000fe2000788c0ff */
[----:B------:R-:W-:Y:S01]  /*17210*/  VIADD R0, R0, UR19 ;  /* 0x0000001300007c36 */ /* 0x000fe20008000000 */
[----:B------:R-:W-:Y:S01]  /*17220*/  ULDC.64 UR8, c[0x0][0x650] ;  /* 0x0001940000087ab9 */ /* 0x000fe20000000a00 */
[----:B------:R-:W-:Y:S01]  /*17230*/  IMAD.U32 R5, RZ, RZ, UR19 ;  /* 0x00000013ff057e24 */ /* 0x000fe2000f8e00ff */
[----:B------:R-:W-:Y:S01]  /*17240*/  BSSY B1, `(.L_x_553) ;  /* 0x0000070000017945 */ /* 0x000fe20003800000 */
[----:B------:R-:W-:Y:S01]  /*17250*/  IMAD.MOV.U32 R6, RZ, RZ, -0x1 ;  /* 0xffffffffff067424 */ /* 0x000fe200078e00ff */
[----:B------:R-:W-:Y:S01]  /*17260*/  ISETP.GT.U32.AND P1, PT, R0, 0x7, PT ;  /* 0x000000070000780c */ /* 0x000fe20003f24070 */
[----:B------:R-:W-:Y:S01]  /*17270*/  IMAD.MOV.U32 R11, RZ, RZ, -0x1 ;  /* 0xffffffffff0b7424 */ /* 0x000fe200078e00ff */
[----:B------:R-:W-:Y:S02]  /*17280*/  SHF.R.U32.HI R2, RZ, 0x3, R0 ;  /* 0x00000003ff027819 */ /* 0x000fe40000011600 */
[----:B------:R-:W-:-:S02]  /*17290*/  ISETP.LT.U32.AND P1, PT, R5, 0x8, P1 ;  /* 0x000000080500780c */ /* 0x000fc40000f21070 */
[----:B------:R-:W-:Y:S01]  /*172a0*/  LOP3.LUT R2, R2, 0x1, RZ, 0xc0, !PT ;  /* 0x0000000102027812 */ /* 0x000fe200078ec0ff */
[----:B------:R-:W0:Y:S01]  /*172b0*/  @P4 S2R R4, SR_CgaCtaId ;  /* 0x0000000000044919 */ /* 0x000e220000008800 */
[----:B------:R-:W-:Y:S02]  /*172c0*/  @P4 MOV R3, 0x400 ;  /* 0x0000040000034802 */ /* 0x000fe40000000f00 */
[----:B------:R-:W-:Y:S01]  /*172d0*/  ISETP.NE.U32.AND P2, PT, R2, 0x1, PT ;  /* 0x000000010200780c */ /* 0x000fe20003f45070 */
[----:B------:R-:W-:Y:S01]  /*172e0*/  IMAD.U32 R2, RZ, RZ, UR19 ;  /* 0x00000013ff027e24 */ /* 0x000fe2000f8e00ff */
[----:B------:R-:W-:Y:S02]  /*172f0*/  MOV R5, 0xffffffff ;  /* 0xffffffff00057802 */ /* 0x000fe40000000f00 */
[----:B------:R-:W-:Y:S02]  /*17300*/  LOP3.LUT R0, R0, 0x7, RZ, 0xc0, !PT ;  /* 0x0000000700007812 */ /* 0x000fe400078ec0ff */
[----:B------:R-:W-:-:S02]  /*17310*/  ISETP.GT.U32.AND P2, PT, R2, 0x7, !P2 ;  /* 0x000000070200780c */ /* 0x000fc40005744070 */
[----:B------:R-:W-:Y:S02]  /*17320*/  PRMT R9, RZ, 0x7610, R9 ;  /* 0x00007610ff097816 */ /* 0x000fe40000000009 */
[----:B------:R-:W-:Y:S02]  /*17330*/  SEL R2, RZ, 0x1, !P2 ;  /* 0x00000001ff027807 */ /* 0x000fe40005000000 */
[----:B0-----:R-:W-:-:S04]  /*17340*/  @P4 LEA R3, R4, R3, 0x18 ;  /* 0x0000000304034211 */ /* 0x001fc800078ec0ff */
[----:B------:R0:W-:Y:S02]  /*17350*/  @P4 SYNCS.ARRIVE.TRANS64.A1T0 RZ, [R3+URZ+0x98], RZ ;  /* 0x000098ff03ff49a7 */ /* 0x0001e4000810003f */
[----:B0-----:R-:W-:-:S04]  /*17360*/  SEL R3, RZ, 0x1, !P1 ;  /* 0x00000001ff037807 */ /* 0x001fc80004800000 */
[----:B------:R-:W-:Y:S02]  /*17370*/  LOP3.LUT R8, R2, R8, R3, 0x96, !PT ;  /* 0x0000000802087212 */ /* 0x000fe400078e9603 */
[----:B------:R-:W-:Y:S02]  /*17380*/  PRMT R2, RZ, 0x7610, R2 ;  /* 0x00007610ff027816 */ /* 0x000fe40000000002 */
[----:B--2---:R-:W-:-:S04]  /*17390*/  IADD3 R13, P4, R13, UR22, RZ ;  /* 0x000000160d0d7c10 */ /* 0x004fc8000ff9e0ff */
[----:B------:R-:W-:Y:S01]  /*173a0*/  IADD3.X R17, R17, UR13, RZ, P4, !PT ;  /* 0x0000000d11117c10 */ /* 0x000fe2000a7fe4ff */
[----:B------:R0:W-:Y:S01]  /*173b0*/  STL [R1+0x200], R13 ;  /* 0x0002000d01007387 */ /* 0x0001e20000100800 */
[----:B------:R-:W-:-:S04]  /*173c0*/  ISETP.GE.U32.AND P4, PT, R13, UR8, PT ;  /* 0x000000080d007c0c */ /* 0x000fc8000bf86070 */
[----:B------:R-:W-:-:S13]  /*173d0*/  ISETP.GE.U32.AND.EX P1, PT, R17, UR9, PT, P4 ;  /* 0x0000000911007c0c */ /* 0x000fda000bf26140 */
[----:B0-----:R-:W-:Y:S05]  /*173e0*/  @P1 BRA `(.L_x_554) ;  /* 0x0000000400541947 */ /* 0x001fea0003800000 */
[----:B------:R-:W-:Y:S01]  /*173f0*/  ULDC.64 UR8, c[0x0][0x628] ;  /* 0x00018a0000087ab9 */ /* 0x000fe20000000a00 */
[----:B------:R-:W0:Y:S01]  /*17400*/  S2R R12, SR_CTAID.X ;  /* 0x00000000000c7919 */ /* 0x000e220000002500 */
[----:B------:R-:W-:Y:S01]  /*17410*/  ISETP.NE.U32.AND P1, PT, RZ, UR8, PT ;  /* 0x00000008ff007c0c */ /* 0x000fe2000bf25070 */
[----:B------:R-:W-:Y:S01]  /*17420*/  ULDC UR10, c[0x0][0x630] ;  /* 0x00018c00000a7ab9 */ /* 0x000fe20000000800 */
[----:B------:R-:W-:Y:S01]  /*17430*/  IMAD.MOV.U32 R2, RZ, RZ, R13 ;  /* 0x000000ffff027224 */ /* 0x000fe200078e000d */
[----:B------:R-:W1:Y:S01]  /*17440*/  S2R R10, SR_CTAID.Y ;  /* 0x00000000000a7919 */ /* 0x000e620000002600 */
[----:B------:R-:W-:Y:S01]  /*17450*/  ISETP.NE.AND.EX P1, PT, RZ, UR9, PT, P1 ;  /* 0x00000009ff007c0c */ /* 0x000fe2000bf25310 */
[----:B------:R-:W-:-:S12]  /*17460*/  IMAD.MOV.U32 R3, RZ, RZ, R17 ;  /* 0x000000ffff037224 */ /* 0x000fd800078e0011 */
[----:B------:R-:W-:Y:S05]  /*17470*/  @!P1 BRA `(.L_x_555) ;  /* 0x0000000000289947 */ /* 0x000fea0003800000 */
[----:B------:R-:W-:Y:S02]  /*17480*/  ULDC UR7, c[0x0][0x634] ;  /* 0x00018d0000077ab9 */ /* 0x000fe40000000800 */
[----:B------:R-:W-:-:S04]  /*17490*/  IADD3 R7, P1, R13, UR7, RZ ;  /* 0x000000070d077c10 */ /* 0x000fc8000ff3e0ff */
[----:B------:R-:W-:-:S05]  /*174a0*/  IADD3.X R11, RZ, R17, RZ, P1, !PT ;  /* 0x00000011ff0b7210 */ /* 0x000fca0000ffe4ff */
[----:B------:R-:W-:-:S04]  /*174b0*/  IMAD.WIDE.U32 R4, R11, UR8, RZ ;  /* 0x000000080b047c25 */ /* 0x000fc8000f8e00ff */
[----:B------:R-:W-:-:S04]  /*174c0*/  IMAD.WIDE.U32 R4, P1, R7, UR9, R4 ;  /* 0x0000000907047c25 */ /* 0x000fc8000f820004 */
[----:B------:R-:W-:-:S04]  /*174d0*/  IMAD.WIDE.U32 R6, R7, UR8, RZ ;  /* 0x0000000807067c25 */ /* 0x000fc8000f8e00ff */
[----:B------:R-:W-:Y:S01]  /*174e0*/  IMAD.X R3, RZ, RZ, RZ, P1 ;  /* 0x000000ffff037224 */ /* 0x000fe200008e06ff */
[----:B------:R-:W-:Y:S01]  /*174f0*/  IADD3 RZ, P1, R7, R4, RZ ;  /* 0x0000000407ff7210 */ /* 0x000fe20007f3e0ff */
[----:B------:R-:W-:-:S04]  /*17500*/  IMAD.MOV.U32 R2, RZ, RZ, R5 ;  /* 0x000000ffff027224 */ /* 0x000fc800078e0005 */
[----:B------:R-:W-:-:S08]  /*17510*/  IMAD.WIDE.U32.X R2, R11, UR9, R2, P1 ;  /* 0x000000090b027c25 */ /* 0x000fd000088e0402 */
.L_x_555:
[--C-:B------:R-:W-:Y:S01]  /*17520*/  SHF.R.U64 R11, R2, UR10, R3.reuse ;  /* 0x0000000a020b7c19 */ /* 0x100fe20008001203 */
[----:B------:R-:W-:Y:S01]  /*17530*/  ULDC.64 UR8, c[0x0][0x620] ;  /* 0x0001880000087ab9 */ /* 0x000fe20000000a00 */
[----:B------:R-:W-:Y:S01]  /*17540*/  SHF.R.U32.HI R2, RZ, UR10, R3 ;  /* 0x0000000aff027c19 */ /* 0x000fe20008011603 */
[----:B------:R-:W-:Y:S01]  /*17550*/  ULDC UR7, c[0x0][0x150] ;  /* 0x0000540000077ab9 */ /* 0x000fe20000000800 */
[----:B------:R-:W-:Y:S01]  /*17560*/  IADD3 R5, P1, RZ, -R11, RZ ;  /* 0x8000000bff057210 */ /* 0x000fe20007f3e0ff */
[----:B------:R-:W2:Y:S01]  /*17570*/  LDC R7, c[0x0][0x144] ;  /* 0x00005100ff077b82 */ /* 0x000ea20000000800 */
[----:B------:R-:W-:Y:S01]  /*17580*/  MOV R3, R17 ;  /* 0x0000001100037202 */ /* 0x000fe20000000f00 */
[----:B------:R-:W-:Y:S01]  /*17590*/  ULDC.64 UR10, c[0x0][0x640] ;  /* 0x00019000000a7ab9 */ /* 0x000fe20000000a00 */
[----:B0-----:R-:W-:Y:S01]  /*175a0*/  I2FP.F32.U32 R6, R12 ;  /* 0x0000000c00067245 */ /* 0x001fe20000201000 */
[----:B------:R-:W-:Y:S01]  /*175b0*/  IMAD.X R2, RZ, RZ, ~R2, P1 ;  /* 0x000000ffff027224 */ /* 0x000fe200008e0e02 */
[----:B------:R-:W-:-:S03]  /*175c0*/  ISETP.NE.U32.AND P1, PT, RZ, UR10, PT ;  /* 0x0000000aff007c0c */ /* 0x000fc6000bf25070 */
[----:B------:R-:W-:Y:S02]  /*175d0*/  IMAD R4, R2, UR8, RZ ;  /* 0x0000000802047c24 */ /* 0x000fe4000f8e02ff */
[----:B------:R-:W-:Y:S01]  /*175e0*/  FMUL R6, R6, UR7 ;  /* 0x0000000706067c20 */ /* 0x000fe20008400000 */
[----:B------:R-:W-:Y:S01]  /*175f0*/  IMAD.MOV.U32 R2, RZ, RZ, R13 ;  /* 0x000000ffff027224 */ /* 0x000fe200078e000d */
[----:B------:R-:W-:Y:S01]  /*17600*/  ULDC UR7, c[0x0][0x618] ;  /* 0x0001860000077ab9 */ /* 0x000fe20000000800 */
[----:B------:R-:W0:Y:S01]  /*17610*/  LDC R15, c[0x0][0x148] ;  /* 0x00005200ff0f7b82 */ /* 0x000e220000000800 */
[----:B------:R-:W-:Y:S01]  /*17620*/  ISETP.NE.AND.EX P1, PT, RZ, UR11, PT, P1 ;  /* 0x0000000bff007c0c */ /* 0x000fe2000bf25310 */
[C---:B------:R-:W-:Y:S01]  /*17630*/  IMAD.WIDE.U32 R2, R5.reuse, UR8, R2 ;  /* 0x0000000805027c25 */ /* 0x040fe2000f8e0002 */
[----:B------:R-:W3:Y:S01]  /*17640*/  F2I.U32.TRUNC.NTZ R6, R6 ;  /* 0x0000000600067305 */ /* 0x000ee2000020f000 */
[----:B------:R-:W-:Y:S02]  /*17650*/  ULDC UR8, c[0x0][0x154] ;  /* 0x0000550000087ab9 */ /* 0x000fe40000000800 */
[----:B------:R-:W-:Y:S01]  /*17660*/  IMAD R5, R5, UR9, R4 ;  /* 0x0000000905057c24 */ /* 0x000fe2000f8e0204 */
[----:B------:R-:W-:-:S03]  /*17670*/  ULDC UR9, c[0x0][0x608] ;  /* 0x0001820000097ab9 */ /* 0x000fc60000000800 */
[----:B------:R-:W-:-:S05]  /*17680*/  IMAD.IADD R3, R3, 0x1, R5 ;  /* 0x0000000103037824 */ /* 0x000fca00078e0205 */
[----:B------:R-:W-:Y:S02]  /*17690*/  SHF.R.U64 R13, R2, UR7, R3 ;  /* 0x00000007020d7c19 */ /* 0x000fe40008001203 */
[----:B-1----:R-:W-:Y:S01]  /*176a0*/  I2FP.F32.U32 R2, R10 ;  /* 0x0000000a00027245 */ /* 0x002fe20000201000 */
[----:B---3--:R-:W-:-:S04]  /*176b0*/  IMAD.MOV R6, RZ, RZ, -R6 ;  /* 0x000000ffff067224 */ /* 0x008fc800078e0a06 */
[----:B------:R-:W-:Y:S01]  /*176c0*/  FMUL R4, R2, UR8 ;  /* 0x0000000802047c20 */ /* 0x000fe20008400000 */
[----:B------:R-:W-:Y:S01]  /*176d0*/  SHF.R.U32.HI R2, RZ, UR7, R3 ;  /* 0x00000007ff027c19 */ /* 0x000fe20008011603 */
[----:B------:R-:W-:Y:S01]  /*176e0*/  ULDC UR7, c[0x0][0x658] ;  /* 0x0001960000077ab9 */ /* 0x000fe20000000800 */
[----:B--2---:R-:W-:Y:S01]  /*176f0*/  IMAD R21, R7, R6, R12 ;  /* 0x0000000607157224 */ /* 0x004fe200078e020c */
[----:B------:R1:W2:Y:S01]  /*17700*/  F2I.U32.TRUNC.NTZ R18, R4 ;  /* 0x0000000400127305 */ /* 0x0002a2000020f000 */
[--C-:B------:R-:W-:Y:S02]  /*17710*/  SHF.R.U64 R16, R13, UR9, R2.reuse ;  /* 0x000000090d107c19 */ /* 0x100fe40008001202 */
[----:B------:R-:W-:-:S04]  /*17720*/  SHF.R.U32.HI R3, RZ, UR9, R2 ;  /* 0x00000009ff037c19 */ /* 0x000fc80008011602 */
[--C-:B------:R-:W-:Y:S02]  /*17730*/  SHF.R.U64 R14, R16, UR7, R3.reuse ;  /* 0x00000007100e7c19 */ /* 0x100fe40008001203 */
[----:B------:R-:W-:-:S03]  /*17740*/  SHF.R.U32.HI R3, RZ, UR7, R3 ;  /* 0x00000007ff037c19 */ /* 0x000fc60008011603 */
[----:B------:R-:W-:Y:S01]  /*17750*/  IMAD.MOV.U32 R2, RZ, RZ, R14 ;  /* 0x000000ffff027224 */ /* 0x000fe200078e000e */
[----:B01----:R-:W-:Y:S06]  /*17760*/  @!P1 BRA `(.L_x_556) ;  /* 0x0000000000289947 */ /* 0x003fec0003800000 */
[----:B------:R-:W-:Y:S02]  /*17770*/  ULDC UR7, c[0x0][0x64c] ;  /* 0x0001930000077ab9 */ /* 0x000fe40000000800 */
[----:B------:R-:W-:-:S05]  /*17780*/  IADD3 R7, P1, R14, UR7, RZ ;  /* 0x000000070e077c10 */ /* 0x000fca000ff3e0ff */
[----:B------:R-:W-:-:S04]  /*17790*/  IMAD.X R19, RZ, RZ, R3, P1 ;  /* 0x000000ffff137224 */ /* 0x000fc800008e0603 */
[----:B------:R-:W-:-:S04]  /*177a0*/  IMAD.WIDE.U32 R4, R19, UR10, RZ ;  /* 0x0000000a13047c25 */ /* 0x000fc8000f8e00ff */
[----:B------:R-:W-:-:S04]  /*177b0*/  IMAD.WIDE.U32 R4, P1, R7, UR11, R4 ;  /* 0x0000000b07047c25 */ /* 0x000fc8000f820004 */
[----:B------:R-:W-:Y:S01]  /*177c0*/  IMAD.WIDE.U32 R6, R7, UR10, RZ ;  /* 0x0000000a07067c25 */ /* 0x000fe2000f8e00ff */
[----:B------:R-:W-:-:S03]  /*177d0*/  IADD3.X R3, RZ, RZ, RZ, P1, !PT ;  /* 0x000000ffff037210 */ /* 0x000fc60000ffe4ff */
[----:B------:R-:W-:Y:S01]  /*177e0*/  IMAD.MOV.U32 R2, RZ, RZ, R5 ;  /* 0x000000ffff027224 */ /* 0x000fe200078e0005 */
[----:B------:R-:W-:-:S05]  /*177f0*/  IADD3 RZ, P1, R7, R4, RZ ;  /* 0x0000000407ff7210 */ /* 0x000fca0007f3e0ff */
[----:B------:R-:W-:-:S08]  /*17800*/  IMAD.WIDE.U32.X R2, R19, UR11, R2, P1 ;  /* 0x0000000b13027c25 */ /* 0x000fd000088e0402 */
.L_x_556:
[----:B------:R-:W0:Y:S01]  /*17810*/  LDC R4, c[0x0][0x65c] ;  /* 0x00019700ff047b82 */ /* 0x000e220000000800 */
[----:B------:R-:W-:Y:S01]  /*17820*/  ULDC UR7, c[0x0][0x648] ;  /* 0x0001920000077ab9 */ /* 0x000fe20000000800 */
[----:B--2---:R-:W-:Y:S01]  /*17830*/  IMAD.MOV R18, RZ, RZ, -R18 ;  /* 0x000000ffff127224 */ /* 0x004fe200078e0a12 */
[----:B------:R-:W-:Y:S01]  /*17840*/  SHF.R.U64 R3, R2, UR7, R3 ;  /* 0x0000000702037c19 */ /* 0x000fe20008001203 */
[----:B------:R-:W-:Y:S01]  /*17850*/  ULDC UR7, c[0x0][0x638] ;  /* 0x00018e0000077ab9 */ /* 0x000fe20000000800 */
[----:B------:R-:W-:Y:S01]  /*17860*/  LOP3.LUT R2, R16, UR6, RZ, 0xc0, !PT ;  /* 0x0000000610027c12 */ /* 0x000fe2000f8ec0ff */
[----:B------:R-:W-:Y:S01]  /*17870*/  ULDC UR8, c[0x0][0x610] ;  /* 0x0001840000087ab9 */ /* 0x000fe20000000800 */
[----:B------:R-:W-:Y:S01]  /*17880*/  LOP3.LUT R13, R13, UR4, RZ, 0xc0, !PT ;  /* 0x000000040d0d7c12 */ /* 0x000fe2000f8ec0ff */
[----:B------:R-:W-:Y:S02]  /*17890*/  IMAD.MOV R5, RZ, RZ, -R3 ;  /* 0x000000ffff057224 */ /* 0x000fe400078e0a03 */
[----:B------:R-:W-:-:S02]  /*178a0*/  IMAD R2, R3, UR5, R2 ;  /* 0x0000000503027c24 */ /* 0x000fc4000f8e0202 */
[----:B------:R-:W-:Y:S01]  /*178b0*/  IMAD R14, R5, UR7, R14 ;  /* 0x00000007050e7c24 */ /* 0x000fe2000f8e020e */
[----:B------:R-:W-:-:S03]  /*178c0*/  ULDC UR7, c[0x0][0x600] ;  /* 0x0001800000077ab9 */ /* 0x000fc60000000800 */
[----:B------:R-:W-:Y:S01]  /*178d0*/  IMAD R14, R14, UR7, R13 ;  /* 0x000000070e0e7c24 */ /* 0x000fe2000f8e020d */
[----:B0-----:R-:W-:-:S13]  /*178e0*/  ISETP.NE.AND P1, PT, R4, 0x1, PT ;  /* 0x000000010400780c */ /* 0x001fda0003f25270 */
[----:B------:R-:W-:-:S04]  /*178f0*/  @P1 IMAD R21, R15, R18, R10 ;  /* 0x000000120f151224 */ /* 0x000fc800078e020a */
[----:B------:R-:W-:Y:S02]  /*17900*/  IMAD R5, R2, UR8, R21 ;  /* 0x0000000802057c24 */ /* 0x000fe4000f8e0215 */
[----:B------:R-:W-:-:S03]  /*17910*/  IMAD.MOV.U32 R2, RZ, RZ, 0x1 ;  /* 0x00000001ff027424 */ /* 0x000fc600078e00ff */
[----:B------:R-:W-:Y:S02]  /*17920*/  SEL R6, R14, R5, !P1 ;  /* 0x000000050e067207 */ /* 0x000fe40004800000 */
[----:B------:R-:W-:-:S07]  /*17930*/  SEL R5, R5, R14, !P1 ;  /* 0x0000000e05057207 */ /* 0x000fce0004800000 */
.L_x_554:
[----:B------:R-:W-:Y:S05]  /*17940*/  BSYNC B1 ;  /* 0x0000000000017941 */ /* 0x000fea0003800000 */
.L_x_553:
[----:B------:R-:W-:-:S13]  /*17950*/  LOP3.LUT P1, RZ, R2, 0xff, RZ, 0xc0, !PT ;  /* 0x000000ff02ff7812 */ /* 0x000fda000782c0ff */
[----:B------:R-:W-:Y:S05]  /*17960*/  @P1 BRA `(.L_x_557) ;  /* 0xfffffff4002c1947 */ /* 0x000fea000383ffff */
[----:B------:R-:W-:Y:S05]  /*17970*/  BSYNC B0 ;  /* 0x0000000000007941 */ /* 0x000fea0003800000 */
.L_x_545:
[----:B------:R-:W-:-:S03]  /*17980*/  UMOV UR7, 0xffffffff ;  /* 0xffffffff00077882 */ /* 0x000fc60000000000 */
[----:B------:R-:W-:Y:S05]  /*17990*/  BRA.DIV UR7, `(.L_x_558) ;  /* 0x0000000607ac7947 */ /* 0x000fea000b800000 */
[----:B------:R-:W-:-:S13]  /*179a0*/  ELECT P6, URZ, PT ;  /* 0x00000000003f782f */ /* 0x000fda00038c0000 */
.L_x_576:
[----:B------:R-:W-:Y:S04]  /*179b0*/  BSSY B0, `(.L_x_559) ;  /* 0x0000050000007945 */ /* 0x000fe80003800000 */
[----:B------:R-:W-:Y:S05]  /*179c0*/  @!P6 BRA `(.L_x_560) ;  /* 0x000000040038e947 */ /* 0x000fea0003800000 */
[----:B------:R-:W-:-:S04]  /*179d0*/  ULOP3.LUT UR7, UR40, 0x2, URZ, 0xfc, !UPT ;  /* 0x0000000228077892 */ /* 0x000fc8000f8efc3f */
[----:B------:R-:W-:-:S06]  /*179e0*/  UISETP.NE.AND UP0, UPT, UR7, 0x3, UPT ;  /* 0x000000030700788c */ /* 0x000fcc000bf05270 */
[----:B------:R-:W-:-:S13]  /*179f0*/  PLOP3.LUT P0, PT, PT, PT, UP0, 0x80, 0x0 ;  /* 0x000000000000781c */ /* 0x000fda0003f0f008 */
[----:B------:R-:W-:Y:S05]  /*17a00*/  @!P0 BRA `(.L_x_561) ;  /* 0x0000000000048947 */ /* 0x000fea0003800000 */
[----:B------:R-:W-:Y:S01]  /*17a10*/  BPT.TRAP 0x1 ;  /* 0x000000040000795c */ /* 0x000fe20000300000 */
.L_x_561:
[----:B------:R-:W0:Y:S01]  /*17a20*/  S2R R3, SR_CgaCtaId ;  /* 0x0000000000037919 */ /* 0x000e220000008800 */
[----:B------:R-:W-:-:S04]  /*17a30*/  MOV R2, 0x400 ;  /* 0x0000040000027802 */ /* 0x000fc80000000f00 */
[----:B0-----:R-:W-:Y:S02]  /*17a40*/  LEA R3, R3, R2, 0x18 ;  /* 0x0000000203037211 */ /* 0x001fe400078ec0ff */
[----:B------:R-:W-:Y:S02]  /*17a50*/  SHF.L.U32 R2, R8, 0x1f, RZ ;  /* 0x0000001f08027819 */ /* 0x000fe400000006ff */
[----:B------:R-:W-:-:S05]  /*17a60*/  IADD3 R3, R3, 0x40, RZ ;  /* 0x0000004003037810 */ /* 0x000fca0007ffe0ff */
[C---:B------:R-:W-:Y:S02]  /*17a70*/  IMAD R7, R0.reuse, 0x8, R3 ;  /* 0x0000000800077824 */ /* 0x040fe400078e0203 */
[----:B------:R-:W-:Y:S02]  /*17a80*/  VIADD R0, R0, 0x1 ;  /* 0x0000000100007836 */ /* 0x000fe40000000000 */
[----:B------:R-:W0:Y:S03]  /*17a90*/  SYNCS.PHASECHK.TRANS64.TRYWAIT P0, [R7+URZ], R2 ;  /* 0x00000002070075a7 */ /* 0x000e26000800017f */
[----:B------:R-:W-:-:S04]  /*17aa0*/  ISETP.NE.AND P1, PT, R0, 0x8, PT ;  /* 0x000000080000780c */ /* 0x000fc80003f25270 */
[----:B------:R-:W-:Y:S02]  /*17ab0*/  SEL R5, RZ, 0x1, P1 ;  /* 0x00000001ff057807 */ /* 0x000fe40000800000 */
[----:B------:R-:W-:Y:S02]  /*17ac0*/  SEL R0, R0, RZ, P1 ;  /* 0x000000ff00007207 */ /* 0x000fe40000800000 */
[----:B------:R-:W-:-:S03]  /*17ad0*/  LOP3.LUT R5, R8, R5, RZ, 0x3c, !PT ;  /* 0x0000000508057212 */ /* 0x000fc600078e3cff */
[----:B------:R-:W-:Y:S01]  /*17ae0*/  IMAD R9, R0, 0x8, R3 ;  /* 0x0000000800097824 */ /* 0x000fe200078e0203 */
[----:B------:R-:W-:Y:S01]  /*17af0*/  SHF.L.U32 R4, R5, 0x1f, RZ ;  /* 0x0000001f05047819 */ /* 0x000fe200000006ff */
[----:B0-----:R-:W-:Y:S06]  /*17b00*/  @!P0 BRA `(.L_x_562) ;  /* 0x0000000400708947 */ /* 0x001fec0003800000 */
.L_x_577:
[----:B------:R-:W1:Y:S01]  /*17b10*/  SYNCS.PHASECHK.TRANS64.TRYWAIT P0, [R9+URZ], R4 ;  /* 0x00000004090075a7 */ /* 0x000e62000800017f */
[----:B------:R-:W-:-:S05]  /*17b20*/  VIADD R0, R0, 0x1 ;  /* 0x0000000100007836 */ /* 0x000fca0000000000 */
[----:B------:R-:W-:-:S04]  /*17b30*/  ISETP.NE.AND P1, PT, R0, 0x8, PT ;  /* 0x000000080000780c */ /* 0x000fc80003f25270 */
[----:B0-----:R-:W-:Y:S02]  /*17b40*/  SEL R2, RZ, 0x1, P1 ;  /* 0x00000001ff027807 */ /* 0x001fe40000800000 */
[----:B------:R-:W-:Y:S02]  /*17b50*/  SEL R0, R0, RZ, P1 ;  /* 0x000000ff00007207 */ /* 0x000fe40000800000 */
[----:B------:R-:W-:Y:S02]  /*17b60*/  LOP3.LUT R7, R5, R2, RZ, 0x3c, !PT ;  /* 0x0000000205077212 */ /* 0x000fe400078e3cff */
[----:B------:R-:W-:Y:S02]  /*17b70*/  LEA R6, R0, R3, 0x3 ;  /* 0x0000000300067211 */ /* 0x000fe400078e18ff */
[----:B------:R-:W-:Y:S01]  /*17b80*/  SHF.L.U32 R5, R7, 0x1f, RZ ;  /* 0x0000001f07057819 */ /* 0x000fe200000006ff */
[----:B-1----:R-:W-:Y:S06]  /*17b90*/  @!P0 BRA `(.L_x_563) ;  /* 0x0000000400608947 */ /* 0x002fec0003800000 */
.L_x_578:
[----:B------:R-:W1:Y:S01]  /*17ba0*/  SYNCS.PHASECHK.TRANS64.TRYWAIT P0, [R6+URZ], R5 ;  /* 0x00000005060075a7 */ /* 0x000e62000800017f */
[----:B------:R-:W-:-:S05]  /*17bb0*/  VIADD R0, R0, 0x1 ;  /* 0x0000000100007836 */ /* 0x000fca0000000000 */
[----:B------:R-:W-:-:S04]  /*17bc0*/  ISETP.NE.AND P1, PT, R0, 0x8, PT ;  /* 0x000000080000780c */ /* 0x000fc80003f25270 */
[----:B------:R-:W-:Y:S02]  /*17bd0*/  SEL R2, RZ, 0x1, P1 ;  /* 0x00000001ff027807 */ /* 0x000fe40000800000 */
[----:B------:R-:W-:Y:S02]  /*17be0*/  SEL R0, R0, RZ, P1 ;  /* 0x000000ff00007207 */ /* 0x000fe40000800000 */
[----:B------:R-:W-:-:S03]  /*17bf0*/  LOP3.LUT R7, R7, R2, RZ, 0x3c, !PT ;  /* 0x0000000207077212 */ /* 0x000fc600078e3cff */
[----:B0-----:R-:W-:Y:S01]  /*17c00*/  IMAD R9, R0, 0x8, R3 ;  /* 0x0000000800097824 */ /* 0x001fe200078e0203 */
[----:B------:R-:W-:Y:S01]  /*17c10*/  SHF.L.U32 R4, R7, 0x1f, RZ ;  /* 0x0000001f07047819 */ /* 0x000fe200000006ff */
[----:B-1----:R-:W-:Y:S06]  /*17c20*/  @!P0 BRA `(.L_x_564) ;  /* 0x0000000400508947 */ /* 0x002fec0003800000 */
.L_x_579:
        /* <DEDUP_REMOVED lines=9> */
.L_x_580:
[----:B------:R-:W1:Y:S01]  /*17cc0*/  SYNCS.PHASECHK.TRANS64.TRYWAIT P0, [R6+URZ], R5 ;  /* 0x00000005060075a7 */ /* 0x000e62000800017f */
[----:B------:R-:W-:-:S04]  /*17cd0*/  IADD3 R0, R0, 0x1, RZ ;  /* 0x0000000100007810 */ /* 0x000fc80007ffe0ff */
[----:B------:R-:W-:-:S04]  /*17ce0*/  ISETP.NE.AND P1, PT, R0, 0x8, PT ;  /* 0x000000080000780c */ /* 0x000fc80003f25270 */
[----:B------:R-:W-:Y:S02]  /*17cf0*/  SEL R2, RZ, 0x1, P1 ;  /* 0x00000001ff027807 */ /* 0x000fe40000800000 */
[----:B------:R-:W-:Y:S02]  /*17d00*/  SEL R0, R0, RZ, P1 ;  /* 0x000000ff00007207 */ /* 0x000fe40000800000 */
[----:B------:R-:W-:-:S03]  /*17d10*/  LOP3.LUT R7, R7, R2, RZ, 0x3c, !PT ;  /* 0x0000000207077212 */ /* 0x000fc600078e3cff */
[----:B0-----:R-:W-:Y:S01]  /*17d20*/  IMAD R9, R0, 0x8, R3 ;  /* 0x0000000800097824 */ /* 0x001fe200078e0203 */
[----:B------:R-:W-:Y:S01]  /*17d30*/  SHF.L.U32 R4, R7, 0x1f, RZ ;  /* 0x0000001f07047819 */ /* 0x000fe200000006ff */
[----:B-1----:R-:W-:Y:S06]  /*17d40*/  @!P0 BRA `(.L_x_566) ;  /* 0x0000000400308947 */ /* 0x002fec0003800000 */
.L_x_581:
        /* <DEDUP_REMOVED lines=9> */
.L_x_582:
[----:B------:R-:W1:Y:S01]  /*17de0*/  SYNCS.PHASECHK.TRANS64.TRYWAIT P0, [R6+URZ], R5 ;  /* 0x00000005060075a7 */ /* 0x000e62000800017f */
[----:B------:R-:W-:-:S05]  /*17df0*/  VIADD R0, R0, 0x1 ;  /* 0x0000000100007836 */ /* 0x000fca0000000000 */
[----:B------:R-:W-:-:S04]  /*17e00*/  ISETP.NE.AND P1, PT, R0, 0x8, PT ;  /* 0x000000080000780c */ /* 0x000fc80003f25270 */
[----:B------:R-:W-:Y:S02]  /*17e10*/  SEL R2, RZ, 0x1, P1 ;  /* 0x00000001ff027807 */ /* 0x000fe40000800000 */
[----:B------:R-:W-:Y:S02]  /*17e20*/  SEL R0, R0, RZ, P1 ;  /* 0x000000ff00007207 */ /* 0x000fe40000800000 */
[----:B------:R-:W-:Y:S01]  /*17e30*/  LOP3.LUT R2, R7, R2, RZ, 0x3c, !PT ;  /* 0x0000000207027212 */ /* 0x000fe200078e3cff */
[----:B-1----:R-:W-:Y:S06]  /*17e40*/  @!P0 BRA `(.L_x_568) ;  /* 0x0000000400188947 */ /* 0x002fec0003800000 */
.L_x_583:
[----:B------:R-:W-:Y:S02]  /*17e50*/  LEA R3, R0, R3, 0x3 ;  /* 0x0000000300037211 */ /* 0x000fe400078e18ff */
[----:B------:R-:W-:-:S07]  /*17e60*/  SHF.L.U32 R0, R2, 0x1f, RZ ;  /* 0x0000001f02007819 */ /* 0x000fce00000006ff */
.L_x_569:
[----:B--2---:R2:W3:Y:S02]  /*17e70*/  SYNCS.PHASECHK.TRANS64.TRYWAIT P0, [R3+URZ], R0 ;  /* 0x00000000030075a7 */ /* 0x0044e4000800017f */
[----:B---3--:R-:W-:Y:S05]  /*17e80*/  @!P0 NANOSLEEP.SYNCS 0x989680 ;  /* 0x009896800000895d */ /* 0x008fea0003900000 */
[----:B------:R-:W3:Y:S02]  /*17e90*/  @!P0 SYNCS.PHASECHK.TRANS64 P0, [R3+URZ], R0 ;  /* 0x00000000030085a7 */ /* 0x000ee4000800007f */
[----:B---3--:R-:W-:Y:S05]  /*17ea0*/  @!P0 BRA `(.L_x_569) ;  /* 0xfffffffc00f08947 */ /* 0x008fea000383ffff */
.L_x_560:
[----:B------:R-:W-:Y:S05]  /*17eb0*/  BSYNC B0 ;  /* 0x0000000000007941 */ /* 0x000fea0003800000 */
.L_x_559:
[----:B------:R-:W-:Y:S05]  /*17ec0*/  EXIT ;  /* 0x000000000000794d */ /* 0x000fea0003800000 */
.L_x_18:
[----:B-1----:R1:W4:Y:S02]  /*17ed0*/  SYNCS.PHASECHK.TRANS64.TRYWAIT P1, [R3+URZ], R0 ;  /* 0x00000000030075a7 */ /* 0x002324000802017f */
[----:B----4-:R-:W-:Y:S05]  /*17ee0*/  @!P1 NANOSLEEP.SYNCS 0x989680 ;  /* 0x009896800000995d */ /* 0x010fea0003900000 */
[----:B------:R-:W4:Y:S02]  /*17ef0*/  @!P1 SYNCS.PHASECHK.TRANS64 P1, [R3+URZ], R0 ;  /* 0x00000000030095a7 */ /* 0x000f24000802007f */
[----:B----4-:R-:W-:Y:S05]  /*17f00*/  @!P1 BRA `(.L_x_18) ;  /* 0xfffffffc00f09947 */ /* 0x010fea000383ffff */
[----:B------:R-:W-:Y:S05]  /*17f10*/  BRA `(.L_x_17) ;  /* 0xfffffe9400087947 */ /* 0x000fea000383ffff */
.L_x_23:
[----:B-1----:R-:W-:-:S04]  /*17f20*/  IMAD.U32 R5, RZ, RZ, UR8 ;  /* 0x00000008ff057e24 */ /* 0x002fc8000f8e00ff */
[----:B------:R1:W2:Y:S03]  /*17f30*/  SYNCS.PHASECHK.TRANS64.TRYWAIT P1, [R5+URZ], R4 ;  /* 0x00000004050075a7 */ /* 0x0002a6000802017f */
[----:B--2---:R-:W-:Y:S05]  /*17f40*/  @!P1 NANOSLEEP.SYNCS 0x989680 ;  /* 0x009896800000995d */ /* 0x004fea0003900000 */
[----:B------:R-:W2:Y:S02]  /*17f50*/  @!P1 SYNCS.PHASECHK.TRANS64 P1, [R5+URZ], R4 ;  /* 0x00000004050095a7 */ /* 0x000ea4000802007f */
[----:B--2---:R-:W-:Y:S05]  /*17f60*/  @!P1 BRA `(.L_x_23) ;  /* 0xfffffffc00ec9947 */ /* 0x004fea000383ffff */
[----:B------:R-:W-:Y:S05]  /*17f70*/  BRA `(.L_x_22) ;  /* 0xfffffea800847947 */ /* 0x000fea000383ffff */
.L_x_546:
[----:B------:R-:W-:Y:S01]  /*17f80*/  BSSY B1, `(.L_x_570) ;  /* 0x0000006000017945 */ /* 0x000fe20003800000 */
[----:B------:R-:W-:-:S07]  /*17f90*/  IMAD.MOV.U32 R15, RZ, RZ, -0x1 ;  /* 0xffffffffff0f7424 */ /* 0x000fce00078e00ff */
[----:B------:R-:W-:Y:S05]  /*17fa0*/  WARPSYNC.COLLECTIVE R15, `(.L_x_571) ;  /* 0x000000000f0c7348 */ /* 0x000fea0003c00000 */
[----:B------:R-:W-:Y:S02]  /*17fb0*/  ELECT P6, UR62, PT ;  /* 0x00000000003e782f */ /* 0x000fe400038c0000 */
[----:B------:R-:W-:Y:S01]  /*17fc0*/  MOV R14, UR62 ;  /* 0x0000003e000e7c02 */ /* 0x000fe20008000f00 */
[----:B------:R-:W-:Y:S10]  /*17fd0*/  ENDCOLLECTIVE ;  /* 0x000000000000791b */ /* 0x000ff40003800000 */
.L_x_571:
[----:B------:R-:W-:Y:S05]  /*17fe0*/  BSYNC B1 ;  /* 0x0000000000017941 */ /* 0x000fea0003800000 */
.L_x_570:
[----:B------:R-:W-:Y:S05]  /*17ff0*/  BRA `(.L_x_572) ;  /* 0xffffffec00947947 */ /* 0x000fea000383ffff */
.L_x_549:
[----:B-1----:R1:W2:Y:S02]  /*18000*/  SYNCS.PHASECHK.TRANS64.TRYWAIT P1, [R13+URZ+0x40], R4 ;  /* 0x000040040d0075a7 */ /* 0x0022a4000802017f */
[----:B--2---:R-:W-:Y:S05]  /*18010*/  @!P1 NANOSLEEP.SYNCS 0x989680 ;  /* 0x009896800000995d */ /* 0x004fea0003900000 */
[----:B------:R-:W2:Y:S02]  /*18020*/  @!P1 SYNCS.PHASECHK.TRANS64 P1, [R13+URZ+0x40], R4 ;  /* 0x000040040d0095a7 */ /* 0x000ea4000802007f */
[----:B--2---:R-:W-:Y:S05]  /*18030*/  @!P1 BRA `(.L_x_549) ;  /* 0xfffffffc00f09947 */ /* 0x004fea000383ffff */
[----:B------:R-:W-:Y:S05]  /*18040*/  BRA `(.L_x_573) ;  /* 0xffffffec00c87947 */ /* 0x000fea000383ffff */
.L_x_558:
[----:B------:R-:W-:Y:S01]  /*18050*/  BSSY B0, `(.L_x_574) ;  /* 0x0000006000007945 */ /* 0x000fe20003800000 */
[----:B------:R-:W-:-:S07]  /*18060*/  IMAD.MOV.U32 R15, RZ, RZ, -0x1 ;  /* 0xffffffffff0f7424 */ /* 0x000fce00078e00ff */
[----:B------:R-:W-:Y:S05]  /*18070*/  WARPSYNC.COLLECTIVE R15, `(.L_x_575) ;  /* 0x000000000f0c7348 */ /* 0x000fea0003c00000 */
[----:B------:R-:W-:Y:S02]  /*18080*/  ELECT P6, UR62, PT ;  /* 0x00000000003e782f */ /* 0x000fe400038c0000 */
[----:B------:R-:W-:Y:S01]  /*18090*/  MOV R14, UR62 ;  /* 0x0000003e000e7c02 */ /* 0x000fe20008000f00 */
[----:B------:R-:W-:Y:S10]  /*180a0*/  ENDCOLLECTIVE ;  /* 0x000000000000791b */ /* 0x000ff40003800000 */
.L_x_575:
[----:B------:R-:W-:Y:S05]  /*180b0*/  BSYNC B0 ;  /* 0x0000000000007941 */ /* 0x000fea0003800000 */
.L_x_574:
[----:B------:R-:W-:Y:S05]  /*180c0*/  BRA `(.L_x_576) ;  /* 0xfffffff800387947 */ /* 0x000fea000383ffff */
.L_x_562:
[----:B0-----:R0:W1:Y:S02]  /*180d0*/  SYNCS.PHASECHK.TRANS64.TRYWAIT P0, [R7+URZ], R2 ;  /* 0x00000002070075a7 */ /* 0x001064000800017f */
[----:B-1----:R-:W-:Y:S05]  /*180e0*/  @!P0 NANOSLEEP.SYNCS 0x989680 ;  /* 0x009896800000895d */ /* 0x002fea0003900000 */
[----:B------:R-:W1:Y:S02]  /*180f0*/  @!P0 SYNCS.PHASECHK.TRANS64 P0, [R7+URZ], R2 ;  /* 0x00000002070085a7 */ /* 0x000e64000800007f */
[----:B-1----:R-:W-:Y:S05]  /*18100*/  @!P0 BRA `(.L_x_562) ;  /* 0xfffffffc00f08947 */ /* 0x002fea000383ffff */
[----:B------:R-:W-:Y:S05]  /*18110*/  BRA `(.L_x_577) ;  /* 0xfffffff8007c7947 */ /* 0x000fea000383ffff */
.L_x_563:
[----:B0-----:R0:W1:Y:S02]  /*18120*/  SYNCS.PHASECHK.TRANS64.TRYWAIT P0, [R9+URZ], R4 ;  /* 0x00000004090075a7 */ /* 0x001064000800017f */
[----:B-1----:R-:W-:Y:S05]  /*18130*/  @!P0 NANOSLEEP.SYNCS 0x989680 ;  /* 0x009896800000895d */ /* 0x002fea0003900000 */
[----:B------:R-:W1:Y:S02]  /*18140*/  @!P0 SYNCS.PHASECHK.TRANS64 P0, [R9+URZ], R4 ;  /* 0x00000004090085a7 */ /* 0x000e64000800007f */
[----:B-1----:R-:W-:Y:S05]  /*18150*/  @!P0 BRA `(.L_x_563) ;  /* 0xfffffffc00f08947 */ /* 0x002fea000383ffff */
[----:B------:R-:W-:Y:S05]  /*18160*/  BRA `(.L_x_578) ;  /* 0xfffffff8008c7947 */ /* 0x000fea000383ffff */
.L_x_564:
[----:B0-----:R0:W1:Y:S02]  /*18170*/  SYNCS.PHASECHK.TRANS64.TRYWAIT P0, [R6+URZ], R5 ;  /* 0x00000005060075a7 */ /* 0x001064000800017f */
[----:B-1----:R-:W-:Y:S05]  /*18180*/  @!P0 NANOSLEEP.SYNCS 0x989680 ;  /* 0x009896800000895d */ /* 0x002fea0003900000 */
[----:B------:R-:W1:Y:S02]  /*18190*/  @!P0 SYNCS.PHASECHK.TRANS64 P0, [R6+URZ], R5 ;  /* 0x00000005060085a7 */ /* 0x000e64000800007f */
[----:B-1----:R-:W-:Y:S05]  /*181a0*/  @!P0 BRA `(.L_x_564) ;  /* 0xfffffffc00f08947 */ /* 0x002fea000383ffff */
[----:B------:R-:W-:Y:S05]  /*181b0*/  BRA `(.L_x_579) ;  /* 0xfffffff8009c7947 */ /* 0x000fea000383ffff */
.L_x_565:
[----:B0-----:R0:W1:Y:S02]  /*181c0*/  SYNCS.PHASECHK.TRANS64.TRYWAIT P0, [R9+URZ], R4 ;  /* 0x00000004090075a7 */ /* 0x001064000800017f */
[----:B-1----:R-:W-:Y:S05]  /*181d0*/  @!P0 NANOSLEEP.SYNCS 0x989680 ;  /* 0x009896800000895d */ /* 0x002fea0003900000 */
[----:B------:R-:W1:Y:S02]  /*181e0*/  @!P0 SYNCS.PHASECHK.TRANS64 P0, [R9+URZ], R4 ;  /* 0x00000004090085a7 */ /* 0x000e64000800007f */
[----:B-1----:R-:W-:Y:S05]  /*181f0*/  @!P0 BRA `(.L_x_565) ;  /* 0xfffffffc00f08947 */ /* 0x002fea000383ffff */
[----:B------:R-:W-:Y:S05]  /*18200*/  BRA `(.L_x_580) ;  /* 0xfffffff800ac7947 */ /* 0x000fea000383ffff */
.L_x_566:
[----:B0-----:R0:W1:Y:S02]  /*18210*/  SYNCS.PHASECHK.TRANS64.TRYWAIT P0, [R6+URZ], R5 ;  /* 0x00000005060075a7 */ /* 0x001064000800017f */
[----:B-1----:R-:W-:Y:S05]  /*18220*/  @!P0 NANOSLEEP.SYNCS 0x989680 ;  /* 0x009896800000895d */ /* 0x002fea0003900000 */
[----:B------:R-:W1:Y:S02]  /*18230*/  @!P0 SYNCS.PHASECHK.TRANS64 P0, [R6+URZ], R5 ;  /* 0x00000005060085a7 */ /* 0x000e64000800007f */
[----:B-1----:R-:W-:Y:S05]  /*18240*/  @!P0 BRA `(.L_x_566) ;  /* 0xfffffffc00f08947 */ /* 0x002fea000383ffff */
[----:B------:R-:W-:Y:S05]  /*18250*/  BRA `(.L_x_581) ;  /* 0xfffffff800bc7947 */ /* 0x000fea000383ffff */
.L_x_567:
[----:B0-----:R0:W1:Y:S02]  /*18260*/  SYNCS.PHASECHK.TRANS64.TRYWAIT P0, [R9+URZ], R4 ;  /* 0x00000004090075a7 */ /* 0x001064000800017f */
[----:B-1----:R-:W-:Y:S05]  /*18270*/  @!P0 NANOSLEEP.SYNCS 0x989680 ;  /* 0x009896800000895d */ /* 0x002fea0003900000 */
[----:B------:R-:W1:Y:S02]  /*18280*/  @!P0 SYNCS.PHASECHK.TRANS64 P0, [R9+URZ], R4 ;  /* 0x00000004090085a7 */ /* 0x000e64000800007f */
[----:B-1----:R-:W-:Y:S05]  /*18290*/  @!P0 BRA `(.L_x_567) ;  /* 0xfffffffc00f08947 */ /* 0x002fea000383ffff */
[----:B------:R-:W-:Y:S05]  /*182a0*/  BRA `(.L_x_582) ;  /* 0xfffffff800cc7947 */ /* 0x000fea000383ffff */
.L_x_568:
[----:B-1----:R1:W2:Y:S02]  /*182b0*/  SYNCS.PHASECHK.TRANS64.TRYWAIT P0, [R6+URZ], R5 ;  /* 0x00000005060075a7 */ /* 0x0022a4000800017f */
[----:B--2---:R-:W-:Y:S05]  /*182c0*/  @!P0 NANOSLEEP.SYNCS 0x989680 ;  /* 0x009896800000895d */ /* 0x004fea0003900000 */
[----:B------:R-:W2:Y:S02]  /*182d0*/  @!P0 SYNCS.PHASECHK.TRANS64 P0, [R6+URZ], R5 ;  /* 0x00000005060085a7 */ /* 0x000ea4000800007f */
[----:B--2---:R-:W-:Y:S05]  /*182e0*/  @!P0 BRA `(.L_x_568) ;  /* 0xfffffffc00f08947 */ /* 0x004fea000383ffff */
[----:B------:R-:W-:Y:S05]  /*182f0*/  BRA `(.L_x_583) ;  /* 0xfffffff800d47947 */ /* 0x000fea000383ffff */
.L_x_584:
[----:B------:R-:W-:-:S00]  /*18300*/  BRA `(.L_x_584) ;  /* 0xfffffffc00fc7947 */ /* 0x000fc0000383ffff */
[----:B------:R-:W-:-:S00]  /*18310*/  NOP ;  /* 0x0000000000007918 */ /* 0x000fc00000000000 */
        /* <DEDUP_REMOVED lines=14> */
.L_x_585:


//--------------------- .nv.global.init           --------------------------
	.section	.nv.global.init,"aw",@progbits
.nv.global.init:
	.type		$str$22,@object
	.size		$str$22,($str$23 - $str$22)
$str$22:
        /*0000*/ 	.byte	0x6b, 0x5f, 0x74, 0x69, 0x6c, 0x65, 0x5f, 0x63, 0x6f, 0x75, 0x6e, 0x74, 0x20, 0x3e, 0x3d, 0x20
        /*0010*/ 	.byte	0x31, 0x00
	.type		$str$23,@object
	.size		$str$23,(__unnamed_1 - $str$23)
$str$23:
        /*0012*/ 	.byte	0x2f, 0x74, 0x6d, 0x70, 0x2f, 0x63, 0x75, 0x74, 0x6c, 0x61, 0x73, 0x73, 0x5f, 0x73, 0x77, 0x65
        /*0022*/ 	.byte	0x65, 0x70, 0x5f, 0x73, 0x72, 0x63, 0x2f, 0x69, 0x6e, 0x63, 0x6c, 0x75, 0x64, 0x65, 0x2f, 0x63
        /*0032*/ 	.byte	0x75, 0x74, 0x6c, 0x61, 0x73, 0x73, 0x2f, 0x67, 0x65, 0x6d, 0x6d, 0x2f, 0x63, 0x6f, 0x6c, 0x6c
        /*0042*/ 	.byte	0x65, 0x63, 0x74, 0x69, 0x76, 0x65, 0x2f, 0x73, 0x6d, 0x39, 0x30, 0x5f, 0x6d, 0x6d, 0x61, 0x5f
        /*0052*/ 	.byte	0x74, 0x6d, 0x61, 0x5f, 0x67, 0x6d, 0x6d, 0x61, 0x5f, 0x73, 0x73, 0x5f, 0x77, 0x61, 0x72, 0x70
        /*0062*/ 	.byte	0x73, 0x70, 0x65, 0x63, 0x69, 0x61, 0x6c, 0x69, 0x7a, 0x65, 0x64, 0x2e, 0x68, 0x70, 0x70, 0x00
	.type		__unnamed_1,@object
	.size		__unnamed_1,(.L_0 - __unnamed_1)
__unnamed_1:
        /* <DEDUP_REMOVED lines=181> */
        /*0bc2*/ 	.byte	0x65, 0x6e, 0x74, 0x69, 0x74, 0x79, 0x5d, 0x00
.L_0:


//--------------------- .nv.shared._ZN7cutlass13device_kernelINS_4gemm6kernel13GemmUniversalIN4cute5tupleIJiiiiEEENS1_10collective13CollectiveMmaINS1_34MainloopSm90TmaGmmaWarpSpecializedILi8ENS5_IJNS4_1CILi1EEESB_SB_EEENS1_35KernelTmaWarpSpecializedCooperativeEEENS5_IJNSA_ILi192EEENSA_ILi256EEENSA_ILi32EEEEEENS_10bfloat16_tENS5_IJlSB_lEEESJ_SK_NS4_8TiledMMAINS4_8MMA_AtomIJNS4_4SM904GMMA28MMA_64x256x16_F32BF16BF16_SSILNSO_5MajorE0ELSQ_0ELNSO_7ScaleInE1ELSR_1EEEEEENS4_6LayoutINS5_IJNSA_ILi2EEESB_SB_EEENS5_IJSB_NSA_ILi0EEESX_EEEEENS5_IJNS4_10UnderscoreES10_S10_EEEEENS4_13SM90_TMA_LOADENS4_14ComposedLayoutINS4_7SwizzleILi2ELi4ELi3EEENS4_18smem_ptr_flag_bitsILi16EEENSU_INS5_IJNSA_ILi8EEESH_EEENS5_IJSH_SB_EEEEEEEvNS4_8identityES13_S1D_vS1E_EENS_8epilogue10collective6detail29Sm90TmaWarpSpecializedAdapterINS1H_15DefaultEpilogueISJ_SK_SK_NS1G_6thread17LinearCombinationISJ_Li1EffLNS1L_9ScaleType4KindE0ELNS_15FloatRoundStyleE2ESJ_EENS1_15EpilogueDefaultEEEEEvvEEEEvNT_6ParamsE --------------------------
	.section	.nv.shared._ZN7cutlass13device_kernelINS_4gemm6kernel13GemmUniversalIN4cute5tupleIJiiiiEEENS1_10collective13CollectiveMmaINS1_34MainloopSm90TmaGmmaWarpSpecializedILi8ENS5_IJNS4_1CILi1EEESB_SB_EEENS1_35KernelTmaWarpSpecializedCooperativeEEENS5_IJNSA_ILi192EEENSA_ILi256EEENSA_ILi32EEEEEENS_10bfloat16_tENS5_IJlSB_lEEESJ_SK_NS4_8TiledMMAINS4_8MMA_AtomIJNS4_4SM904GMMA28MMA_64x256x16_F32BF16BF16_SSILNSO_5MajorE0ELSQ_0ELNSO_7ScaleInE1ELSR_1EEEEEENS4_6LayoutINS5_IJNSA_ILi2EEESB_SB_EEENS5_IJSB_NSA_ILi0EEESX_EEEEENS5_IJNS4_10UnderscoreES10_S10_EEEEENS4_13SM90_TMA_LOADENS4_14ComposedLayoutINS4_7SwizzleILi2ELi4ELi3EEENS4_18smem_ptr_flag_bitsILi16EEENSU_INS5_IJNSA_ILi8EEESH_EEENS5_IJSH_SB_EEEEEEEvNS4_8identityES13_S1D_vS1E_EENS_8epilogue10collective6detail29Sm90TmaWarpSpecializedAdapterINS1H_15DefaultEpilogueISJ_SK_SK_NS1G_6thread17LinearCombinationISJ_Li1EffLNS1L_9ScaleType4KindE0ELNS_15FloatRoundStyleE2ESJ_EENS1_15EpilogueDefaultEEEEEvvEEEEvNT_6ParamsE,"aw",@nobits
	.sectionflags	@""
	.align	16
	.zero		1024


//--------------------- .nv.shared.reserved.0     --------------------------
	.section	.nv.shared.reserved.0,"aw",@nobits
	.weak		__nv_reservedSMEM_offset_0_alias
	.size		__nv_reservedSMEM_offset_0_alias, 0, 0
	.other		__nv_reservedSMEM_offset_0_alias,@"STO_CUDA_RESERVED_SHARED STV_DEFAULT"
__nv_reservedSMEM_offset_0_alias:
	.zero		0


//--------------------- .nv.global                --------------------------
	.section	.nv.global,"aw",@nobits
.nv.global:
	.type		_ZN39_INTERNAL_6cef1fcc_4_k_cu_afd31c98_50274cute1_E,@object
	.size		_ZN39_INTERNAL_6cef1fcc_4_k_cu_afd31c98_50274cute1_E,(_ZN39_INTERNAL_6cef1fcc_4_k_cu_afd31c98_50274cuda3std3__45__cpo6cbeginE - _ZN39_INTERNAL_6cef1fcc_4_k_cu_afd31c98_50274cute1_E)
_ZN39_INTERNAL_6cef1fcc_4_k_cu_afd31c98_50274cute1_E:
	.zero		1
	.type		_ZN39_INTERNAL_6cef1fcc_4_k_cu_afd31c98_50274cuda3std3__45__cpo6cbeginE,@object
	.size		_ZN39_INTERNAL_6cef1fcc_4_k_cu_afd31c98_50274cuda3std3__45__cpo6cbeginE,(_ZN39_INTERNAL_6cef1fcc_4_k_cu_afd31c98_50274cuda3std3__48in_placeE - _ZN39_INTERNAL_6cef1fcc_4_k_cu_afd31c98_50274cuda3std3__45__cpo6cbeginE)
_ZN39_INTERNAL_6cef1fcc_4_k_cu_afd31c98_50274cuda3std3__45__cpo6cbeginE:
	.zero		1
	.type		_ZN39_INTERNAL_6cef1fcc_4_k_cu_afd31c98_50274cuda3std3__48in_placeE,@object
	.size		_ZN39_INTERNAL_6cef1fcc_4_k_cu_afd31c98_50274cuda3std3__48in_placeE,(_ZN39_INTERNAL_6cef1fcc_4_k_cu_afd31c98_50274cuda3std6ranges3__45__cpo9iter_moveE - _ZN39_INTERNAL_6cef1fcc_4_k_cu_afd31c98_50274cuda3std3__48in_placeE)
_ZN39_INTERNAL_6cef1fcc_4_k_cu_afd31c98_50274cuda3std3__48in_placeE:
	.zero		1
	.type		_ZN39_INTERNAL_6cef1fcc_4_k_cu_afd31c98_50274cuda3std6ranges3__45__cpo9iter_moveE,@object
	.size		_ZN39_INTERNAL_6cef1fcc_4_k_cu_afd31c98_50274cuda3std6ranges3__45__cpo9iter_moveE,(_ZN39_INTERNAL_6cef1fcc_4_k_cu_afd31c98_50274cuda3std3__45__cpo5beginE - _ZN39_INTERNAL_6cef1fcc_4_k_cu_afd31c98_50274cuda3std6ranges3__45__cpo9iter_moveE)
_ZN39_INTERNAL_6cef1fcc_4_k_cu_afd31c98_50274cuda3std6ranges3__45__cpo9iter_moveE:
	.zero		1
	.type		_ZN39_INTERNAL_6cef1fcc_4_k_cu_afd31c98_50274cuda3std3__45__cpo5beginE,@object
	.size		_ZN39_INTERNAL_6cef1fcc_4_k_cu_afd31c98_50274cuda3std3__45__cpo5beginE,(_ZN39_INTERNAL_6cef1fcc_4_k_cu_afd31c98_50274cuda3std3__441_GLOBAL__N__6cef1fcc_4_k_cu_afd31c98_50276ignoreE - _ZN39_INTERNAL_6cef1fcc_4_k_cu_afd31c98_50274cuda3std3__45__cpo5beginE)
_ZN39_INTERNAL_6cef1fcc_4_k_cu_afd31c98_50274cuda3std3__45__cpo5beginE:
	.zero		1
	.type		_ZN39_INTERNAL_6cef1fcc_4_k_cu_afd31c98_50274cuda3std3__441_GLOBAL__N__6cef1fcc_4_k_cu_afd31c98_50276ignoreE,@object
	.size		_ZN39_INTERNAL_6cef1fcc_4_k_cu_afd31c98_50274cuda3std3__441_GLOBAL__N__6cef1fcc_4_k_cu_afd31c98_50276ignoreE,(_ZN39_INTERNAL_6cef1fcc_4_k_cu_afd31c98_50274cute7productE - _ZN39_INTERNAL_6cef1fcc_4_k_cu_afd31c98_50274cuda3std3__441_GLOBAL__N__6cef1fcc_4_k_cu_afd31c98_50276ignoreE)
_ZN39_INTERNAL_6cef1fcc_4_k_cu_afd31c98_50274cuda3std3__441_GLOBAL__N__6cef1fcc_4_k_cu_afd31c98_50276ignoreE:
	.zero		1
	.type		_ZN39_INTERNAL_6cef1fcc_4_k_cu_afd31c98_50274cute7productE,@object
	.size		_ZN39_INTERNAL_6cef1fcc_4_k_cu_afd31c98_50274cute7productE,(_ZN39_INTERNAL_6cef1fcc_4_k_cu_afd31c98_50274cuda3std3__45__cpo3endE - _ZN39_INTERNAL_6cef1fcc_4_k_cu_afd31c98_50274cute7productE)
_ZN39_INTERNAL_6cef1fcc_4_k_cu_afd31c98_50274cute7productE:
	.zero		1
	.type		_ZN39_INTERNAL_6cef1fcc_4_k_cu_afd31c98_50274cuda3std3__45__cpo3endE,@object
	.size		_ZN39_INTERNAL_6cef1fcc_4_k_cu_afd31c98_50274cuda3std3__45__cpo3endE,(_ZN39_INTERNAL_6cef1fcc_4_k_cu_afd31c98_50274cuda3std3__419piecewise_constructE - _ZN39_INTERNAL_6cef1fcc_4_k_cu_afd31c98_50274cuda3std3__45__cpo3endE)
_ZN39_INTERNAL_6cef1fcc_4_k_cu_afd31c98_50274cuda3std3__45__cpo3endE:
	.zero		1
	.type		_ZN39_INTERNAL_6cef1fcc_4_k_cu_afd31c98_50274cuda3std3__419piecewise_constructE,@object
	.size		_ZN39_INTERNAL_6cef1fcc_4_k_cu_afd31c98_50274cuda3std3__419piecewise_constructE,(_ZN39_INTERNAL_6cef1fcc_4_k_cu_afd31c98_50274cuda3std3__45__cpo4cendE - _ZN39_INTERNAL_6cef1fcc_4_k_cu_afd31c98_50274cuda3std3__419piecewise_constructE)
_ZN39_INTERNAL_6cef1fcc_4_k_cu_afd31c98_50274cuda3std3__419piecewise_constructE:
	.zero		1
	.type		_ZN39_INTERNAL_6cef1fcc_4_k_cu_afd31c98_50274cuda3std3__45__cpo4cendE,@object
	.size		_ZN39_INTERNAL_6cef1fcc_4_k_cu_afd31c98_50274cuda3std3__45__cpo4cendE,(_ZN39_INTERNAL_6cef1fcc_4_k_cu_afd31c98_50274cuda3std6ranges3__45__cpo4swapE - _ZN39_INTERNAL_6cef1fcc_4_k_cu_afd31c98_50274cuda3std3__45__cpo4cendE)
_ZN39_INTERNAL_6cef1fcc_4_k_cu_afd31c98_50274cuda3std3__45__cpo4cendE:
	.zero		1
	.type		_ZN39_INTERNAL_6cef1fcc_4_k_cu_afd31c98_50274cuda3std6ranges3__45__cpo4swapE,@object
	.size		_ZN39_INTERNAL_6cef1fcc_4_k_cu_afd31c98_50274cuda3std6ranges3__45__cpo4swapE,(.L_8 - _ZN39_INTERNAL_6cef1fcc_4_k_cu_afd31c98_50274cuda3std6ranges3__45__cpo4swapE)
_ZN39_INTERNAL_6cef1fcc_4_k_cu_afd31c98_50274cuda3std6ranges3__45__cpo4swapE:
	.zero		1
.L_8:


//--------------------- .nv.constant0._ZN7cutlass13device_kernelINS_4gemm6kernel13GemmUniversalIN4cute5tupleIJiiiiEEENS1_10collective13CollectiveMmaINS1_34MainloopSm90TmaGmmaWarpSpecializedILi8ENS5_IJNS4_1CILi1EEESB_SB_EEENS1_35KernelTmaWarpSpecializedCooperativeEEENS5_IJNSA_ILi192EEENSA_ILi256EEENSA_ILi32EEEEEENS_10bfloat16_tENS5_IJlSB_lEEESJ_SK_NS4_8TiledMMAINS4_8MMA_AtomIJNS4_4SM904GMMA28MMA_64x256x16_F32BF16BF16_SSILNSO_5MajorE0ELSQ_0ELNSO_7ScaleInE1ELSR_1EEEEEENS4_6LayoutINS5_IJNSA_ILi2EEESB_SB_EEENS5_IJSB_NSA_ILi0EEESX_EEEEENS5_IJNS4_10UnderscoreES10_S10_EEEEENS4_13SM90_TMA_LOADENS4_14ComposedLayoutINS4_7SwizzleILi2ELi4ELi3EEENS4_18smem_ptr_flag_bitsILi16EEENSU_INS5_IJNSA_ILi8EEESH_EEENS5_IJSH_SB_EEEEEEEvNS4_8identityES13_S1D_vS1E_EENS_8epilogue10collective6detail29Sm90TmaWarpSpecializedAdapterINS1H_15DefaultEpilogueISJ_SK_SK_NS1G_6thread17LinearCombinationISJ_Li1EffLNS1L_9ScaleType4KindE0ELNS_15FloatRoundStyleE2ESJ_EENS1_15EpilogueDefaultEEEEEvvEEEEvNT_6ParamsE --------------------------
	.section	.nv.constant0._ZN7cutlass13device_kernelINS_4gemm6kernel13GemmUniversalIN4cute5tupleIJiiiiEEENS1_10collective13CollectiveMmaINS1_34MainloopSm90TmaGmmaWarpSpecializedILi8ENS5_IJNS4_1CILi1EEESB_SB_EEENS1_35KernelTmaWarpSpecializedCooperativeEEENS5_IJNSA_ILi192EEENSA_ILi256EEENSA_ILi32EEEEEENS_10bfloat16_tENS5_IJlSB_lEEESJ_SK_NS4_8TiledMMAINS4_8MMA_AtomIJNS4_4SM904GMMA28MMA_64x256x16_F32BF16BF16_SSILNSO_5MajorE0ELSQ_0ELNSO_7ScaleInE1ELSR_1EEEEEENS4_6LayoutINS5_IJNSA_ILi2EEESB_SB_EEENS5_IJSB_NSA_ILi0EEESX_EEEEENS5_IJNS4_10UnderscoreES10_S10_EEEEENS4_13SM90_TMA_LOADENS4_14ComposedLayoutINS4_7SwizzleILi2ELi4ELi3EEENS4_18smem_ptr_flag_bitsILi16EEENSU_INS5_IJNSA_ILi8EEESH_EEENS5_IJSH_SB_EEEEEEEvNS4_8identityES13_S1D_vS1E_EENS_8epilogue10collective6detail29Sm90TmaWarpSpecializedAdapterINS1H_15DefaultEpilogueISJ_SK_SK_NS1G_6thread17LinearCombinationISJ_Li1EffLNS1L_9ScaleType4KindE0ELNS_15FloatRoundStyleE2ESJ_EENS1_15EpilogueDefaultEEEEEvvEEEEvNT_6ParamsE,"a",@progbits
	.sectionflags	@""
	.align	4
.nv.constant0._ZN7cutlass13device_kernelINS_4gemm6kernel13GemmUniversalIN4cute5tupleIJiiiiEEENS1_10collective13CollectiveMmaINS1_34MainloopSm90TmaGmmaWarpSpecializedILi8ENS5_IJNS4_1CILi1EEESB_SB_EEENS1_35KernelTmaWarpSpecializedCooperativeEEENS5_IJNSA_ILi192EEENSA_ILi256EEENSA_ILi32EEEEEENS_10bfloat16_tENS5_IJlSB_lEEESJ_SK_NS4_8TiledMMAINS4_8MMA_AtomIJNS4_4SM904GMMA28MMA_64x256x16_F32BF16BF16_SSILNSO_5MajorE0ELSQ_0ELNSO_7ScaleInE1ELSR_1EEEEEENS4_6LayoutINS5_IJNSA_ILi2EEESB_SB_EEENS5_IJSB_NSA_ILi0EEESX_EEEEENS5_IJNS4_10UnderscoreES10_S10_EEEEENS4_13SM90_TMA_LOADENS4_14ComposedLayoutINS4_7SwizzleILi2ELi4ELi3EEENS4_18smem_ptr_flag_bitsILi16EEENSU_INS5_IJNSA_ILi8EEESH_EEENS5_IJSH_SB_EEEEEEEvNS4_8identityES13_S1D_vS1E_EENS_8epilogue10collective6detail29Sm90TmaWarpSpecializedAdapterINS1H_15DefaultEpilogueISJ_SK_SK_NS1G_6thread17LinearCombinationISJ_Li1EffLNS1L_9ScaleType4KindE0ELNS_15FloatRoundStyleE2ESJ_EENS1_15EpilogueDefaultEEEEEvvEEEEvNT_6ParamsE:
	.zero		1664


//--------------------- SYMBOLS --------------------------

	.type		.nv.reservedSmem.offset0,@object
	.size		.nv.reservedSmem.offset0,0x4
	.type		__assertfail,@function
